//
// Generated by NVIDIA NVVM Compiler
//
// Compiler Build ID: CL-36424714
// Cuda compilation tools, release 13.0, V13.0.88
// Based on NVVM 20.0.0
//

.version 9.0
.target sm_100
.address_size 64

	// .globl	_Z11conv_kernelPiS_S_iii

.visible .entry _Z11conv_kernelPiS_S_iii(
	.param .u64 .ptr .align 1 _Z11conv_kernelPiS_S_iii_param_0,
	.param .u64 .ptr .align 1 _Z11conv_kernelPiS_S_iii_param_1,
	.param .u64 .ptr .align 1 _Z11conv_kernelPiS_S_iii_param_2,
	.param .u32 _Z11conv_kernelPiS_S_iii_param_3,
	.param .u32 _Z11conv_kernelPiS_S_iii_param_4,
	.param .u32 _Z11conv_kernelPiS_S_iii_param_5
)
{
	.reg .pred 	%p<90>;
	.reg .b32 	%r<153>;
	.reg .b64 	%rd<25>;

	ld.param.u64 	%rd10, [_Z11conv_kernelPiS_S_iii_param_0];
	ld.param.u64 	%rd11, [_Z11conv_kernelPiS_S_iii_param_1];
	ld.param.u64 	%rd9, [_Z11conv_kernelPiS_S_iii_param_2];
	ld.param.u32 	%r64, [_Z11conv_kernelPiS_S_iii_param_3];
	ld.param.u32 	%r65, [_Z11conv_kernelPiS_S_iii_param_4];
	ld.param.u32 	%r66, [_Z11conv_kernelPiS_S_iii_param_5];
	cvta.to.global.u64 	%rd1, %rd11;
	cvta.to.global.u64 	%rd2, %rd10;
	mov.u32 	%r67, %ntid.x;
	mov.u32 	%r68, %ctaid.x;
	mov.u32 	%r69, %tid.x;
	mad.lo.s32 	%r1, %r67, %r68, %r69;
	mul.lo.s32 	%r70, %r65, %r64;
	setp.ge.u32 	%p2, %r1, %r70;
	@%p2 bra 	$L__BB0_42;
	rem.u32 	%r2, %r1, %r64;
	neg.s32 	%r3, %r66;
	setp.lt.s32 	%p3, %r66, 0;
	mov.b32 	%r131, 0;
	@%p3 bra 	$L__BB0_41;
	shl.b32 	%r73, %r66, 1;
	and.b32  	%r4, %r73, 6;
	and.b32  	%r5, %r66, 1;
	and.b32  	%r74, %r73, -8;
	neg.s32 	%r6, %r74;
	div.u32 	%r7, %r1, %r64;
	mov.b32 	%r131, 0;
	mov.u32 	%r125, %r3;
$L__BB0_3:
	setp.lt.u32 	%p4, %r66, 4;
	add.s32 	%r75, %r125, %r7;
	add.s32 	%r76, %r125, %r66;
	setp.gt.s32 	%p5, %r75, -1;
	setp.lt.s32 	%p6, %r75, %r64;
	and.pred  	%p1, %p5, %p6;
	mul.lo.s32 	%r10, %r75, %r65;
	mul.lo.s32 	%r127, %r76, 5;
	add.s32 	%r12, %r127, %r66;
	mov.u32 	%r139, %r3;
	@%p4 bra 	$L__BB0_22;
	mov.u32 	%r128, %r6;
	mov.u32 	%r139, %r3;
$L__BB0_5:
	.pragma "nounroll";
	add.s32 	%r17, %r139, %r2;
	setp.gt.s32 	%p7, %r17, -1;
	setp.lt.s32 	%p8, %r17, %r65;
	and.pred  	%p9, %p7, %p8;
	and.pred  	%p11, %p1, %p9;
	add.s32 	%r77, %r17, %r10;
	mul.wide.s32 	%rd12, %r77, 4;
	add.s64 	%rd3, %rd2, %rd12;
	mul.wide.s32 	%rd13, %r127, 4;
	add.s64 	%rd4, %rd1, %rd13;
	not.pred 	%p12, %p11;
	@%p12 bra 	$L__BB0_7;
	ld.global.u32 	%r78, [%rd3];
	ld.global.u32 	%r79, [%rd4];
	mad.lo.s32 	%r131, %r79, %r78, %r131;
$L__BB0_7:
	add.s32 	%r80, %r17, 1;
	setp.gt.s32 	%p13, %r80, -1;
	setp.lt.s32 	%p14, %r80, %r65;
	and.pred  	%p15, %p13, %p14;
	and.pred  	%p16, %p1, %p15;
	not.pred 	%p17, %p16;
	@%p17 bra 	$L__BB0_9;
	ld.global.u32 	%r81, [%rd3+4];
	ld.global.u32 	%r82, [%rd4+4];
	mad.lo.s32 	%r131, %r82, %r81, %r131;
$L__BB0_9:
	add.s32 	%r83, %r17, 2;
	setp.gt.s32 	%p18, %r83, -1;
	setp.lt.s32 	%p19, %r83, %r65;
	and.pred  	%p20, %p18, %p19;
	and.pred  	%p21, %p1, %p20;
	not.pred 	%p22, %p21;
	@%p22 bra 	$L__BB0_11;
	ld.global.u32 	%r84, [%rd3+8];
	ld.global.u32 	%r85, [%rd4+8];
	mad.lo.s32 	%r131, %r85, %r84, %r131;
$L__BB0_11:
	add.s32 	%r86, %r17, 3;
	setp.gt.s32 	%p23, %r86, -1;
	setp.lt.s32 	%p24, %r86, %r65;
	and.pred  	%p25, %p23, %p24;
	and.pred  	%p26, %p1, %p25;
	not.pred 	%p27, %p26;
	@%p27 bra 	$L__BB0_13;
	ld.global.u32 	%r87, [%rd3+12];
	ld.global.u32 	%r88, [%rd4+12];
	mad.lo.s32 	%r131, %r88, %r87, %r131;
$L__BB0_13:
	add.s32 	%r89, %r17, 4;
	setp.gt.s32 	%p28, %r89, -1;
	setp.lt.s32 	%p29, %r89, %r65;
	and.pred  	%p30, %p28, %p29;
	and.pred  	%p31, %p1, %p30;
	not.pred 	%p32, %p31;
	@%p32 bra 	$L__BB0_15;
	ld.global.u32 	%r90, [%rd3+16];
	ld.global.u32 	%r91, [%rd4+16];
	mad.lo.s32 	%r131, %r91, %r90, %r131;
$L__BB0_15:
	add.s32 	%r92, %r17, 5;
	setp.gt.s32 	%p33, %r92, -1;
	setp.lt.s32 	%p34, %r92, %r65;
	and.pred  	%p35, %p33, %p34;
	and.pred  	%p36, %p1, %p35;
	not.pred 	%p37, %p36;
	@%p37 bra 	$L__BB0_17;
	ld.global.u32 	%r93, [%rd3+20];
	ld.global.u32 	%r94, [%rd4+20];
	mad.lo.s32 	%r131, %r94, %r93, %r131;
$L__BB0_17:
	add.s32 	%r95, %r17, 6;
	setp.gt.s32 	%p38, %r95, -1;
	setp.lt.s32 	%p39, %r95, %r65;
	and.pred  	%p40, %p38, %p39;
	and.pred  	%p41, %p1, %p40;
	not.pred 	%p42, %p41;
	@%p42 bra 	$L__BB0_19;
	ld.global.u32 	%r96, [%rd3+24];
	ld.global.u32 	%r97, [%rd4+24];
	mad.lo.s32 	%r131, %r97, %r96, %r131;
$L__BB0_19:
	add.s32 	%r98, %r17, 7;
	setp.gt.s32 	%p43, %r98, -1;
	setp.lt.s32 	%p44, %r98, %r65;
	and.pred  	%p45, %p43, %p44;
	and.pred  	%p46, %p1, %p45;
	not.pred 	%p47, %p46;
	@%p47 bra 	$L__BB0_21;
	ld.global.u32 	%r99, [%rd3+28];
	ld.global.u32 	%r100, [%rd4+28];
	mad.lo.s32 	%r131, %r100, %r99, %r131;
$L__BB0_21:
	add.s32 	%r139, %r139, 8;
	add.s32 	%r128, %r128, 8;
	add.s32 	%r127, %r127, 8;
	setp.ne.s32 	%p48, %r128, 0;
	@%p48 bra 	$L__BB0_5;
$L__BB0_22:
	setp.lt.u32 	%p49, %r4, 3;
	@%p49 bra 	$L__BB0_32;
	add.s32 	%r39, %r139, %r2;
	setp.gt.s32 	%p50, %r39, -1;
	setp.lt.s32 	%p51, %r39, %r65;
	and.pred  	%p52, %p50, %p51;
	and.pred  	%p54, %p1, %p52;
	add.s32 	%r101, %r39, %r10;
	mul.wide.s32 	%rd14, %r101, 4;
	add.s64 	%rd5, %rd2, %rd14;
	add.s32 	%r102, %r12, %r139;
	mul.wide.s32 	%rd15, %r102, 4;
	add.s64 	%rd6, %rd1, %rd15;
	not.pred 	%p55, %p54;
	@%p55 bra 	$L__BB0_25;
	ld.global.u32 	%r103, [%rd5];
	ld.global.u32 	%r104, [%rd6];
	mad.lo.s32 	%r131, %r104, %r103, %r131;
$L__BB0_25:
	add.s32 	%r105, %r39, 1;
	setp.gt.s32 	%p56, %r105, -1;
	setp.lt.s32 	%p57, %r105, %r65;
	and.pred  	%p58, %p56, %p57;
	and.pred  	%p59, %p1, %p58;
	not.pred 	%p60, %p59;
	@%p60 bra 	$L__BB0_27;
	ld.global.u32 	%r106, [%rd5+4];
	ld.global.u32 	%r107, [%rd6+4];
	mad.lo.s32 	%r131, %r107, %r106, %r131;
$L__BB0_27:
	add.s32 	%r108, %r39, 2;
	setp.gt.s32 	%p61, %r108, -1;
	setp.lt.s32 	%p62, %r108, %r65;
	and.pred  	%p63, %p61, %p62;
	and.pred  	%p64, %p1, %p63;
	not.pred 	%p65, %p64;
	@%p65 bra 	$L__BB0_29;
	ld.global.u32 	%r109, [%rd5+8];
	ld.global.u32 	%r110, [%rd6+8];
	mad.lo.s32 	%r131, %r110, %r109, %r131;
$L__BB0_29:
	add.s32 	%r111, %r39, 3;
	setp.gt.s32 	%p66, %r111, -1;
	setp.lt.s32 	%p67, %r111, %r65;
	and.pred  	%p68, %p66, %p67;
	and.pred  	%p69, %p1, %p68;
	not.pred 	%p70, %p69;
	@%p70 bra 	$L__BB0_31;
	ld.global.u32 	%r112, [%rd5+12];
	ld.global.u32 	%r113, [%rd6+12];
	mad.lo.s32 	%r131, %r113, %r112, %r131;
$L__BB0_31:
	add.s32 	%r139, %r139, 4;
$L__BB0_32:
	setp.eq.s32 	%p71, %r5, 0;
	@%p71 bra 	$L__BB0_38;
	add.s32 	%r51, %r139, %r2;
	setp.gt.s32 	%p72, %r51, -1;
	setp.lt.s32 	%p73, %r51, %r65;
	and.pred  	%p74, %p72, %p73;
	and.pred  	%p76, %p1, %p74;
	add.s32 	%r114, %r51, %r10;
	mul.wide.s32 	%rd16, %r114, 4;
	add.s64 	%rd7, %rd2, %rd16;
	add.s32 	%r115, %r12, %r139;
	mul.wide.s32 	%rd17, %r115, 4;
	add.s64 	%rd8, %rd1, %rd17;
	not.pred 	%p77, %p76;
	@%p77 bra 	$L__BB0_35;
	ld.global.u32 	%r116, [%rd7];
	ld.global.u32 	%r117, [%rd8];
	mad.lo.s32 	%r131, %r117, %r116, %r131;
$L__BB0_35:
	add.s32 	%r118, %r51, 1;
	setp.gt.s32 	%p78, %r118, -1;
	setp.lt.s32 	%p79, %r118, %r65;
	and.pred  	%p80, %p78, %p79;
	and.pred  	%p81, %p1, %p80;
	not.pred 	%p82, %p81;
	@%p82 bra 	$L__BB0_37;
	ld.global.u32 	%r119, [%rd7+4];
	ld.global.u32 	%r120, [%rd8+4];
	mad.lo.s32 	%r131, %r120, %r119, %r131;
$L__BB0_37:
	add.s32 	%r139, %r139, 2;
$L__BB0_38:
	add.s32 	%r59, %r139, %r2;
	setp.gt.s32 	%p83, %r59, -1;
	setp.lt.s32 	%p84, %r59, %r65;
	and.pred  	%p85, %p83, %p84;
	and.pred  	%p87, %p1, %p85;
	not.pred 	%p88, %p87;
	@%p88 bra 	$L__BB0_40;
	add.s32 	%r121, %r59, %r10;
	mul.wide.s32 	%rd18, %r121, 4;
	add.s64 	%rd19, %rd2, %rd18;
	ld.global.u32 	%r122, [%rd19];
	add.s32 	%r123, %r12, %r139;
	mul.wide.s32 	%rd20, %r123, 4;
	add.s64 	%rd21, %rd1, %rd20;
	ld.global.u32 	%r124, [%rd21];
	mad.lo.s32 	%r131, %r124, %r122, %r131;
$L__BB0_40:
	add.s32 	%r62, %r125, 1;
	setp.ne.s32 	%p89, %r125, %r66;
	mov.u32 	%r125, %r62;
	@%p89 bra 	$L__BB0_3;
$L__BB0_41:
	cvta.to.global.u64 	%rd22, %rd9;
	mul.wide.u32 	%rd23, %r1, 4;
	add.s64 	%rd24, %rd22, %rd23;
	st.global.u32 	[%rd24], %r131;
$L__BB0_42:
	ret;

}
	// .globl	_Z14maxpool_kernelPiS_iii
.visible .entry _Z14maxpool_kernelPiS_iii(
	.param .u64 .ptr .align 1 _Z14maxpool_kernelPiS_iii_param_0,
	.param .u64 .ptr .align 1 _Z14maxpool_kernelPiS_iii_param_1,
	.param .u32 _Z14maxpool_kernelPiS_iii_param_2,
	.param .u32 _Z14maxpool_kernelPiS_iii_param_3,
	.param .u32 _Z14maxpool_kernelPiS_iii_param_4
)
{
	.reg .pred 	%p<46>;
	.reg .b32 	%r<76>;
	.reg .b64 	%rd<18>;

	ld.param.u64 	%rd5, [_Z14maxpool_kernelPiS_iii_param_0];
	ld.param.u64 	%rd4, [_Z14maxpool_kernelPiS_iii_param_1];
	ld.param.u32 	%r37, [_Z14maxpool_kernelPiS_iii_param_2];
	ld.param.u32 	%r38, [_Z14maxpool_kernelPiS_iii_param_3];
	ld.param.u32 	%r39, [_Z14maxpool_kernelPiS_iii_param_4];
	cvta.to.global.u64 	%rd1, %rd5;
	mov.u32 	%r40, %ntid.x;
	mov.u32 	%r41, %ctaid.x;
	mov.u32 	%r42, %tid.x;
	mad.lo.s32 	%r1, %r40, %r41, %r42;
	mul.lo.s32 	%r43, %r38, %r37;
	setp.ge.u32 	%p5, %r1, %r43;
	@%p5 bra 	$L__BB1_23;
	rem.u32 	%r2, %r1, %r37;
	setp.lt.s32 	%p6, %r39, 0;
	mov.b32 	%r70, 0;
	@%p6 bra 	$L__BB1_22;
	neg.s32 	%r3, %r39;
	sub.s32 	%r4, %r2, %r39;
	setp.gt.s32 	%p7, %r4, -1;
	setp.lt.s32 	%p8, %r4, %r38;
	and.pred  	%p1, %p7, %p8;
	sub.s32 	%r5, 1, %r39;
	and.b32  	%r6, %r39, 1;
	add.s32 	%r46, %r5, %r2;
	setp.gt.s32 	%p9, %r46, -1;
	setp.lt.s32 	%p10, %r46, %r38;
	and.pred  	%p2, %p9, %p10;
	add.s32 	%r47, %r4, 2;
	setp.gt.s32 	%p11, %r47, -1;
	setp.lt.s32 	%p12, %r47, %r38;
	and.pred  	%p3, %p11, %p12;
	sub.s32 	%r7, 3, %r39;
	div.u32 	%r8, %r1, %r37;
	mov.b32 	%r70, 0;
	cvt.s64.s32 	%rd8, %r2;
	cvt.u64.u32 	%rd9, %r39;
	sub.s64 	%rd10, %rd8, %rd9;
	mov.u32 	%r61, %r3;
$L__BB1_3:
	add.s32 	%r48, %r61, %r8;
	setp.gt.s32 	%p13, %r48, -1;
	setp.lt.s32 	%p14, %r48, %r37;
	and.pred  	%p4, %p13, %p14;
	mul.lo.s32 	%r11, %r48, %r38;
	and.pred  	%p15, %p4, %p1;
	add.s32 	%r49, %r4, %r11;
	mul.wide.s32 	%rd6, %r49, 4;
	add.s64 	%rd2, %rd1, %rd6;
	not.pred 	%p16, %p15;
	@%p16 bra 	$L__BB1_5;
	ld.global.u32 	%r50, [%rd2];
	max.s32 	%r70, %r50, %r70;
$L__BB1_5:
	setp.eq.s32 	%p17, %r6, 0;
	mov.u32 	%r68, %r5;
	@%p17 bra 	$L__BB1_10;
	and.pred  	%p18, %p4, %p2;
	not.pred 	%p19, %p18;
	@%p19 bra 	$L__BB1_8;
	cvt.s64.s32 	%rd7, %r11;
	add.s64 	%rd11, %rd10, %rd7;
	shl.b64 	%rd12, %rd11, 2;
	add.s64 	%rd13, %rd1, %rd12;
	ld.global.u32 	%r51, [%rd13+4];
	max.s32 	%r70, %r51, %r70;
$L__BB1_8:
	and.pred  	%p20, %p4, %p3;
	not.pred 	%p21, %p20;
	mov.u32 	%r68, %r7;
	@%p21 bra 	$L__BB1_10;
	ld.global.u32 	%r52, [%rd2+8];
	max.s32 	%r70, %r52, %r70;
$L__BB1_10:
	setp.lt.u32 	%p22, %r39, 2;
	@%p22 bra 	$L__BB1_21;
	add.s32 	%r67, %r3, %r68;
$L__BB1_12:
	add.s32 	%r23, %r68, %r2;
	setp.gt.s32 	%p23, %r23, -1;
	setp.lt.s32 	%p24, %r23, %r38;
	and.pred  	%p25, %p23, %p24;
	and.pred  	%p27, %p4, %p25;
	add.s32 	%r53, %r23, %r11;
	mul.wide.s32 	%rd14, %r53, 4;
	add.s64 	%rd3, %rd1, %rd14;
	not.pred 	%p28, %p27;
	@%p28 bra 	$L__BB1_14;
	ld.global.u32 	%r54, [%rd3];
	max.s32 	%r70, %r54, %r70;
$L__BB1_14:
	add.s32 	%r55, %r23, 1;
	setp.gt.s32 	%p29, %r55, -1;
	setp.lt.s32 	%p30, %r55, %r38;
	and.pred  	%p31, %p29, %p30;
	and.pred  	%p32, %p4, %p31;
	not.pred 	%p33, %p32;
	@%p33 bra 	$L__BB1_16;
	ld.global.u32 	%r56, [%rd3+4];
	max.s32 	%r70, %r56, %r70;
$L__BB1_16:
	add.s32 	%r57, %r23, 2;
	setp.gt.s32 	%p34, %r57, -1;
	setp.lt.s32 	%p35, %r57, %r38;
	and.pred  	%p36, %p34, %p35;
	and.pred  	%p37, %p4, %p36;
	not.pred 	%p38, %p37;
	@%p38 bra 	$L__BB1_18;
	ld.global.u32 	%r58, [%rd3+8];
	max.s32 	%r70, %r58, %r70;
$L__BB1_18:
	add.s32 	%r59, %r23, 3;
	setp.gt.s32 	%p39, %r59, -1;
	setp.lt.s32 	%p40, %r59, %r38;
	and.pred  	%p41, %p39, %p40;
	and.pred  	%p42, %p4, %p41;
	not.pred 	%p43, %p42;
	@%p43 bra 	$L__BB1_20;
	ld.global.u32 	%r60, [%rd3+12];
	max.s32 	%r70, %r60, %r70;
$L__BB1_20:
	add.s32 	%r68, %r68, 4;
	add.s32 	%r67, %r67, 4;
	setp.ne.s32 	%p44, %r67, 1;
	@%p44 bra 	$L__BB1_12;
$L__BB1_21:
	add.s32 	%r35, %r61, 1;
	setp.ne.s32 	%p45, %r61, %r39;
	mov.u32 	%r61, %r35;
	@%p45 bra 	$L__BB1_3;
$L__BB1_22:
	cvta.to.global.u64 	%rd15, %rd4;
	mul.wide.u32 	%rd16, %r1, 4;
	add.s64 	%rd17, %rd15, %rd16;
	st.global.u32 	[%rd17], %r70;
$L__BB1_23:
	ret;

}


// ===== COMPILED SASS (sm_100) =====

	.target	sm_100

	.elftype	@"ET_EXEC"


//--------------------- .note.nv.tkinfo           --------------------------
	.section	.note.nv.tkinfo,"",@"SHT_NOTE"
	.sectionflags	@"SHF_NOTE_NV_TKINFO"
	.tkinfo
        /*0018*/ 	.word	0x00000002
        /*0030*/ 	.string	""
        /*0030*/ 	.string	"ptxas"
        /*0030*/ 	.string	"Cuda compilation tools, release 13.0, V13.0.88"
        /*0030*/ 	.string	"Build cuda_13.0.r13.0/compiler.36424714_0"
        /*0030*/ 	.string	"-arch sm_100 -m 64 "



//--------------------- .note.nv.cuinfo           --------------------------
	.section	.note.nv.cuinfo,"",@"SHT_NOTE"
	.sectionflags	@"SHF_NOTE_NV_CUINFO"
        /*0018*/ 	.short	0x0002
        /*001a*/ 	.short	0x0064
        /*001c*/ 	.short	0x0082
	.zero		2


//--------------------- .nv.info                  --------------------------
	.section	.nv.info,"",@"SHT_CUDA_INFO"
	.align	4


	//----- nvinfo : EIATTR_REGCOUNT
	.align		4
        /*0000*/ 	.byte	0x04, 0x2f
        /*0002*/ 	.short	(.L_1 - .L_0)
	.align		4
.L_0:
        /*0004*/ 	.word	index@(_Z11conv_kernelPiS_S_iii)
        /*0008*/ 	.word	0x0000001a


	//----- nvinfo : EIATTR_FRAME_SIZE
	.align		4
.L_1:
        /*000c*/ 	.byte	0x04, 0x11
        /*000e*/ 	.short	(.L_3 - .L_2)
	.align		4
.L_2:
        /*0010*/ 	.word	index@(_Z11conv_kernelPiS_S_iii)
        /*0014*/ 	.word	0x00000000


	//----- nvinfo : EIATTR_REGCOUNT
	.align		4
.L_3:
        /*0018*/ 	.byte	0x04, 0x2f
        /*001a*/ 	.short	(.L_5 - .L_4)
	.align		4
.L_4:
        /*001c*/ 	.word	index@(_Z14maxpool_kernelPiS_iii)
        /*0020*/ 	.word	0x0000001a


	//----- nvinfo : EIATTR_FRAME_SIZE
	.align		4
.L_5:
        /*0024*/ 	.byte	0x04, 0x11
        /*0026*/ 	.short	(.L_7 - .L_6)
	.align		4
.L_6:
        /*0028*/ 	.word	index@(_Z14maxpool_kernelPiS_iii)
        /*002c*/ 	.word	0x00000000


	//----- nvinfo : EIATTR_MIN_STACK_SIZE
	.align		4
.L_7:
        /*0030*/ 	.byte	0x04, 0x12
        /*0032*/ 	.short	(.L_9 - .L_8)
	.align		4
.L_8:
        /*0034*/ 	.word	index@(_Z14maxpool_kernelPiS_iii)
        /*0038*/ 	.word	0x00000000


	//----- nvinfo : EIATTR_MIN_STACK_SIZE
	.align		4
.L_9:
        /*003c*/ 	.byte	0x04, 0x12
        /*003e*/ 	.short	(.L_11 - .L_10)
	.align		4
.L_10:
        /*0040*/ 	.word	index@(_Z11conv_kernelPiS_S_iii)
        /*0044*/ 	.word	0x00000000
.L_11:


//--------------------- .nv.compat                --------------------------
	.section	.nv.compat,"",@"SHT_CUDA_COMPAT_INFO"
	.align	4
        /*0000*/ 	.byte	0x02, 0x09, 0x00, 0x00, 0x02, 0x02, 0x01, 0x00, 0x02, 0x05, 0x05, 0x00, 0x03, 0x07, 0x01, 0x01
        /*0010*/ 	.byte	0x02, 0x03, 0x00, 0x00, 0x02, 0x06, 0x01, 0x00, 0x04, 0x0b, 0x08, 0x00, 0x09, 0x00, 0x00, 0x00
        /*0020*/ 	.byte	0x00, 0x00, 0x00, 0x00


//--------------------- .nv.info._Z14maxpool_kernelPiS_iii --------------------------
	.section	.nv.info._Z14maxpool_kernelPiS_iii,"",@"SHT_CUDA_INFO"
	.sectionflags	@""
	.align	4


	//----- nvinfo : EIATTR_CUDA_API_VERSION
	.align		4
        /*0000*/ 	.byte	0x04, 0x37
        /*0002*/ 	.short	(.L_13 - .L_12)
.L_12:
        /*0004*/ 	.word	0x00000082


	//----- nvinfo : EIATTR_KPARAM_INFO
	.align		4
.L_13:
        /*0008*/ 	.byte	0x04, 0x17
        /*000a*/ 	.short	(.L_15 - .L_14)
.L_14:
        /*000c*/ 	.word	0x00000000
        /*0010*/ 	.short	0x0004
        /*0012*/ 	.short	0x0018
        /*0014*/ 	.byte	0x00, 0xf0, 0x11, 0x00


	//----- nvinfo : EIATTR_KPARAM_INFO
	.align		4
.L_15:
        /*0018*/ 	.byte	0x04, 0x17
        /*001a*/ 	.short	(.L_17 - .L_16)
.L_16:
        /*001c*/ 	.word	0x00000000
        /*0020*/ 	.short	0x0003
        /*0022*/ 	.short	0x0014
        /*0024*/ 	.byte	0x00, 0xf0, 0x11, 0x00


	//----- nvinfo : EIATTR_KPARAM_INFO
	.align		4
.L_17:
        /*0028*/ 	.byte	0x04, 0x17
        /*002a*/ 	.short	(.L_19 - .L_18)
.L_18:
        /*002c*/ 	.word	0x00000000
        /*0030*/ 	.short	0x0002
        /*0032*/ 	.short	0x0010
        /*0034*/ 	.byte	0x00, 0xf0, 0x11, 0x00


	//----- nvinfo : EIATTR_KPARAM_INFO
	.align		4
.L_19:
        /*0038*/ 	.byte	0x04, 0x17
        /*003a*/ 	.short	(.L_21 - .L_20)
.L_20:
        /*003c*/ 	.word	0x00000000
        /*0040*/ 	.short	0x0001
        /*0042*/ 	.short	0x0008
        /*0044*/ 	.byte	0x00, 0xf5, 0x21, 0x00


	//----- nvinfo : EIATTR_KPARAM_INFO
	.align		4
.L_21:
        /*0048*/ 	.byte	0x04, 0x17
        /*004a*/ 	.short	(.L_23 - .L_22)
.L_22:
        /*004c*/ 	.word	0x00000000
        /*0050*/ 	.short	0x0000
        /*0052*/ 	.short	0x0000
        /*0054*/ 	.byte	0x00, 0xf5, 0x21, 0x00


	//----- nvinfo : EIATTR_SPARSE_MMA_MASK
	.align		4
.L_23:
        /*0058*/ 	.byte	0x03, 0x50
        /*005a*/ 	.short	0x0000


	//----- nvinfo : EIATTR_MAXREG_COUNT
	.align		4
        /*005c*/ 	.byte	0x03, 0x1b
        /*005e*/ 	.short	0x00ff


	//----- nvinfo : EIATTR_MERCURY_ISA_VERSION
	.align		4
        /*0060*/ 	.byte	0x03, 0x5f
        /*0062*/ 	.short	0x0101


	//----- nvinfo : EIATTR_VRC_CTA_INIT_COUNT
	.align		4
        /*0064*/ 	.byte	0x02, 0x4a
	.zero		1
	.zero		1


	//----- nvinfo : EIATTR_EXIT_INSTR_OFFSETS
	.align		4
        /*0068*/ 	.byte	0x04, 0x1c
        /*006a*/ 	.short	(.L_25 - .L_24)


	//   ....[0]....
.L_24:
        /*006c*/ 	.word	0x00000080


	//   ....[1]....
        /*0070*/ 	.word	0x000012d0


	//----- nvinfo : EIATTR_CBANK_PARAM_SIZE
	.align		4
.L_25:
        /*0074*/ 	.byte	0x03, 0x19
        /*0076*/ 	.short	0x001c


	//----- nvinfo : EIATTR_PARAM_CBANK
	.align		4
        /*0078*/ 	.byte	0x04, 0x0a
        /*007a*/ 	.short	(.L_27 - .L_26)
	.align		4
.L_26:
        /*007c*/ 	.word	index@(.nv.constant0._Z14maxpool_kernelPiS_iii)
        /*0080*/ 	.short	0x0380
        /*0082*/ 	.short	0x001c


	//----- nvinfo : EIATTR_SW_WAR
	.align		4
.L_27:
        /*0084*/ 	.byte	0x04, 0x36
        /*0086*/ 	.short	(.L_29 - .L_28)
.L_28:
        /*0088*/ 	.word	0x00000008
.L_29:


//--------------------- .nv.info._Z11conv_kernelPiS_S_iii --------------------------
	.section	.nv.info._Z11conv_kernelPiS_S_iii,"",@"SHT_CUDA_INFO"
	.sectionflags	@""
	.align	4


	//----- nvinfo : EIATTR_CUDA_API_VERSION
	.align		4
        /*0000*/ 	.byte	0x04, 0x37
        /*0002*/ 	.short	(.L_31 - .L_30)
.L_30:
        /*0004*/ 	.word	0x00000082


	//----- nvinfo : EIATTR_KPARAM_INFO
	.align		4
.L_31:
        /*0008*/ 	.byte	0x04, 0x17
        /*000a*/ 	.short	(.L_33 - .L_32)
.L_32:
        /*000c*/ 	.word	0x00000000
        /*0010*/ 	.short	0x0005
        /*0012*/ 	.short	0x0020
        /*0014*/ 	.byte	0x00, 0xf0, 0x11, 0x00


	//----- nvinfo : EIATTR_KPARAM_INFO
	.align		4
.L_33:
        /*0018*/ 	.byte	0x04, 0x17
        /*001a*/ 	.short	(.L_35 - .L_34)
.L_34:
        /*001c*/ 	.word	0x00000000
        /*0020*/ 	.short	0x0004
        /*0022*/ 	.short	0x001c
        /*0024*/ 	.byte	0x00, 0xf0, 0x11, 0x00


	//----- nvinfo : EIATTR_KPARAM_INFO
	.align		4
.L_35:
        /*0028*/ 	.byte	0x04, 0x17
        /*002a*/ 	.short	(.L_37 - .L_36)
.L_36:
        /*002c*/ 	.word	0x00000000
        /*0030*/ 	.short	0x0003
        /*0032*/ 	.short	0x0018
        /*0034*/ 	.byte	0x00, 0xf0, 0x11, 0x00


	//----- nvinfo : EIATTR_KPARAM_INFO
	.align		4
.L_37:
        /*0038*/ 	.byte	0x04, 0x17
        /*003a*/ 	.short	(.L_39 - .L_38)
.L_38:
        /*003c*/ 	.word	0x00000000
        /*0040*/ 	.short	0x0002
        /*0042*/ 	.short	0x0010
        /*0044*/ 	.byte	0x00, 0xf5, 0x21, 0x00


	//----- nvinfo : EIATTR_KPARAM_INFO
	.align		4
.L_39:
        /*0048*/ 	.byte	0x04, 0x17
        /*004a*/ 	.short	(.L_41 - .L_40)
.L_40:
        /*004c*/ 	.word	0x00000000
        /*0050*/ 	.short	0x0001
        /*0052*/ 	.short	0x0008
        /*0054*/ 	.byte	0x00, 0xf5, 0x21, 0x00


	//----- nvinfo : EIATTR_KPARAM_INFO
	.align		4
.L_41:
        /*0058*/ 	.byte	0x04, 0x17
        /*005a*/ 	.short	(.L_43 - .L_42)
.L_42:
        /*005c*/ 	.word	0x00000000
        /*0060*/ 	.short	0x0000
        /*0062*/ 	.short	0x0000
        /*0064*/ 	.byte	0x00, 0xf5, 0x21, 0x00


	//----- nvinfo : EIATTR_SPARSE_MMA_MASK
	.align		4
.L_43:
        /*0068*/ 	.byte	0x03, 0x50
        /*006a*/ 	.short	0x0000


	//----- nvinfo : EIATTR_MAXREG_COUNT
	.align		4
        /*006c*/ 	.byte	0x03, 0x1b
        /*006e*/ 	.short	0x00ff


	//----- nvinfo : EIATTR_MERCURY_ISA_VERSION
	.align		4
        /*0070*/ 	.byte	0x03, 0x5f
        /*0072*/ 	.short	0x0101


	//----- nvinfo : EIATTR_VRC_CTA_INIT_COUNT
	.align		4
        /*0074*/ 	.byte	0x02, 0x4a
	.zero		1
	.zero		1


	//----- nvinfo : EIATTR_EXIT_INSTR_OFFSETS
	.align		4
        /*0078*/ 	.byte	0x04, 0x1c
        /*007a*/ 	.short	(.L_45 - .L_44)


	//   ....[0]....
.L_44:
        /*007c*/ 	.word	0x00000080


	//   ....[1]....
        /*0080*/ 	.word	0x00000d10


	//----- nvinfo : EIATTR_CRS_STACK_SIZE
	.align		4
.L_45:
        /*0084*/ 	.byte	0x04, 0x1e
        /*0086*/ 	.short	(.L_47 - .L_46)
.L_46:
        /*0088*/ 	.word	0x00000000


	//----- nvinfo : EIATTR_CBANK_PARAM_SIZE
	.align		4
.L_47:
        /*008c*/ 	.byte	0x03, 0x19
        /*008e*/ 	.short	0x0024


	//----- nvinfo : EIATTR_PARAM_CBANK
	.align		4
        /*0090*/ 	.byte	0x04, 0x0a
        /*0092*/ 	.short	(.L_49 - .L_48)
	.align		4
.L_48:
        /*0094*/ 	.word	index@(.nv.constant0._Z11conv_kernelPiS_S_iii)
        /*0098*/ 	.short	0x0380
        /*009a*/ 	.short	0x0024


	//----- nvinfo : EIATTR_SW_WAR
	.align		4
.L_49:
        /*009c*/ 	.byte	0x04, 0x36
        /*009e*/ 	.short	(.L_51 - .L_50)
.L_50:
        /*00a0*/ 	.word	0x00000008
.L_51:


//--------------------- .nv.callgraph             --------------------------
	.section	.nv.callgraph,"",@"SHT_CUDA_CALLGRAPH"
	.align	4
	.sectionentsize	8
	.align		4
        /*0000*/ 	.word	0x00000000
	.align		4
        /*0004*/ 	.word	0xffffffff
	.align		4
        /*0008*/ 	.word	0x00000000
	.align		4
        /*000c*/ 	.word	0xfffffffe
	.align		4
        /*0010*/ 	.word	0x00000000
	.align		4
        /*0014*/ 	.word	0xfffffffd
	.align		4
        /*0018*/ 	.word	0x00000000
	.align		4
        /*001c*/ 	.word	0xfffffffc


//--------------------- .text._Z14maxpool_kernelPiS_iii --------------------------
	.section	.text._Z14maxpool_kernelPiS_iii,"ax",@progbits
	.align	128
        .global         _Z14maxpool_kernelPiS_iii
        .type           _Z14maxpool_kernelPiS_iii,@function
        .size           _Z14maxpool_kernelPiS_iii,(.L_x_18 - _Z14maxpool_kernelPiS_iii)
        .other          _Z14maxpool_kernelPiS_iii,@"STO_CUDA_ENTRY STV_DEFAULT"
_Z14maxpool_kernelPiS_iii:
.text._Z14maxpool_kernelPiS_iii:
[----:B------:R-:W-:Y:S01]  /*0000*/  LDC R1, c[0x0][0x37c] ;  /* 0x0000df00ff017b82 */ /* 0x000fe20000000800 */
[----:B------:R-:W0:Y:S01]  /*0010*/  S2R R8, SR_CTAID.X ;  /* 0x0000000000087919 */ /* 0x000e220000002500 */
[----:B------:R-:W1:Y:S01]  /*0020*/  LDCU.64 UR10, c[0x0][0x390] ;  /* 0x00007200ff0a77ac */ /* 0x000e620008000a00 */
[----:B------:R-:W0:Y:S01]  /*0030*/  S2R R3, SR_TID.X ;  /* 0x0000000000037919 */ /* 0x000e220000002100 */
[----:B------:R-:W0:Y:S01]  /*0040*/  LDCU UR5, c[0x0][0x360] ;  /* 0x00006c00ff0577ac */ /* 0x000e220008000800 */
[----:B-1----:R-:W-:Y:S01]  /*0050*/  UIMAD UR4, UR11, UR10, URZ ;  /* 0x0000000a0b0472a4 */ /* 0x002fe2000f8e02ff */
[----:B0-----:R-:W-:-:S05]  /*0060*/  IMAD R8, R8, UR5, R3 ;  /* 0x0000000508087c24 */ /* 0x001fca000f8e0203 */
[----:B------:R-:W-:-:S13]  /*0070*/  ISETP.GE.U32.AND P0, PT, R8, UR4, PT ;  /* 0x0000000408007c0c */ /* 0x000fda000bf06070 */
[----:B------:R-:W-:Y:S05]  /*0080*/  @P0 EXIT ;  /* 0x000000000000094d */ /* 0x000fea0003800000 */
[----:B------:R-:W0:Y:S01]  /*0090*/  I2F.U32.RP R0, UR10 ;  /* 0x0000000a00007d06 */ /* 0x000e220008209000 */
[----:B------:R-:W1:Y:S01]  /*00a0*/  LDCU UR4, c[0x0][0x398] ;  /* 0x00007300ff0477ac */ /* 0x000e620008000800 */
[----:B------:R-:W2:Y:S06]  /*00b0*/  LDCU.64 UR8, c[0x0][0x358] ;  /* 0x00006b00ff0877ac */ /* 0x000eac0008000a00 */
[----:B0-----:R-:W0:Y:S01]  /*00c0*/  MUFU.RCP R0, R0 ;  /* 0x0000000000007308 */ /* 0x001e220000001000 */
[----:B-1----:R-:W-:Y:S01]  /*00d0*/  UISETP.GE.AND UP0, UPT, UR4, URZ, UPT ;  /* 0x000000ff0400728c */ /* 0x002fe2000bf06270 */
[----:B0-----:R-:W-:-:S02]  /*00e0*/  VIADD R2, R0, 0xffffffe ;  /* 0x0ffffffe00027836 */ /* 0x001fc40000000000 */
[----:B------:R-:W-:-:S04]  /*00f0*/  IMAD.MOV.U32 R0, RZ, RZ, RZ ;  /* 0x000000ffff007224 */ /* 0x000fc800078e00ff */
[----:B------:R0:W1:Y:S02]  /*0100*/  F2I.FTZ.U32.TRUNC.NTZ R3, R2 ;  /* 0x0000000200037305 */ /* 0x000064000021f000 */
[----:B0-----:R-:W-:Y:S02]  /*0110*/  IMAD.MOV.U32 R2, RZ, RZ, RZ ;  /* 0x000000ffff027224 */ /* 0x001fe400078e00ff */
[----:B-1----:R-:W-:-:S04]  /*0120*/  IMAD.MOV R5, RZ, RZ, -R3 ;  /* 0x000000ffff057224 */ /* 0x002fc800078e0a03 */
[----:B------:R-:W-:-:S04]  /*0130*/  IMAD R5, R5, UR10, RZ ;  /* 0x0000000a05057c24 */ /* 0x000fc8000f8e02ff */
[----:B------:R-:W-:Y:S01]  /*0140*/  IMAD.HI.U32 R3, R3, R5, R2 ;  /* 0x0000000503037227 */ /* 0x000fe200078e0002 */
[----:B--2---:R-:W-:Y:S06]  /*0150*/  BRA.U !UP0, `(.L_x_0) ;  /* 0x0000001108507547 */ /* 0x004fec000b800000 */
[----:B------:R-:W-:Y:S01]  /*0160*/  IMAD.HI.U32 R3, R3, R8, RZ ;  /* 0x0000000803037227 */ /* 0x000fe200078e00ff */
[----:B------:R-:W-:Y:S01]  /*0170*/  ISETP.NE.U32.AND P0, PT, RZ, UR10, PT ;  /* 0x0000000aff007c0c */ /* 0x000fe2000bf05070 */
[----:B------:R-:W-:Y:S01]  /*0180*/  UIADD3 UR6, UPT, UPT, -UR4, 0x1, URZ ;  /* 0x0000000104067890 */ /* 0x000fe2000fffe1ff */
[----:B------:R-:W-:Y:S01]  /*0190*/  LOP3.LUT R12, RZ, UR10, RZ, 0x33, !PT ;  /* 0x0000000aff0c7c12 */ /* 0x000fe2000f8e33ff */
[----:B------:R-:W-:Y:S01]  /*01a0*/  IMAD.MOV R9, RZ, RZ, -R3 ;  /* 0x000000ffff097224 */ /* 0x000fe200078e0a03 */
[----:B------:R-:W-:-:S03]  /*01b0*/  UIADD3 UR7, UPT, UPT, -UR4, 0x3, URZ ;  /* 0x0000000304077890 */ /* 0x000fc6000fffe1ff */
[----:B------:R-:W-:-:S05]  /*01c0*/  IMAD R9, R9, UR10, R8 ;  /* 0x0000000a09097c24 */ /* 0x000fca000f8e0208 */
[----:B------:R-:W-:-:S13]  /*01d0*/  ISETP.GE.U32.AND P3, PT, R9, UR10, PT ;  /* 0x0000000a09007c0c */ /* 0x000fda000bf66070 */
[----:B------:R-:W-:Y:S02]  /*01e0*/  @P3 VIADD R9, R9, -UR10 ;  /* 0x8000000a09093c36 */ /* 0x000fe40008000000 */
[----:B------:R-:W-:-:S03]  /*01f0*/  @P3 VIADD R3, R3, 0x1 ;  /* 0x0000000103033836 */ /* 0x000fc60000000000 */
[----:B------:R-:W-:-:S13]  /*0200*/  ISETP.GE.U32.AND P4, PT, R9, UR10, PT ;  /* 0x0000000a09007c0c */ /* 0x000fda000bf86070 */
[----:B------:R-:W-:Y:S02]  /*0210*/  @P4 VIADD R9, R9, -UR10 ;  /* 0x8000000a09094c36 */ /* 0x000fe40008000000 */
[----:B------:R-:W-:-:S03]  /*0220*/  @P4 VIADD R3, R3, 0x1 ;  /* 0x0000000103034836 */ /* 0x000fc60000000000 */
[C---:B------:R-:W-:Y:S02]  /*0230*/  SEL R9, R12.reuse, R9, !P0 ;  /* 0x000000090c097207 */ /* 0x040fe40004000000 */
[----:B------:R-:W-:Y:S02]  /*0240*/  SEL R12, R12, R3, !P0 ;  /* 0x000000030c0c7207 */ /* 0x000fe40004000000 */
[C---:B------:R-:W-:Y:S01]  /*0250*/  IADD3 R11, P4, PT, R9.reuse, -UR4, RZ ;  /* 0x80000004090b7c10 */ /* 0x040fe2000ff9e0ff */
[C---:B------:R-:W-:Y:S01]  /*0260*/  VIADD R10, R9.reuse, -UR4 ;  /* 0x80000004090a7c36 */ /* 0x040fe20008000000 */
[----:B------:R-:W-:Y:S01]  /*0270*/  UIADD3 UR4, UPT, UPT, -UR4, URZ, URZ ;  /* 0x000000ff04047290 */ /* 0x000fe2000fffe1ff */
[C---:B------:R-:W-:Y:S01]  /*0280*/  VIADD R0, R9.reuse, UR6 ;  /* 0x0000000609007c36 */ /* 0x040fe20008000000 */
[----:B------:R-:W-:Y:S01]  /*0290*/  LEA.HI.X.SX32 R13, R9, 0xffffffff, 0x1, P4 ;  /* 0xffffffff090d7811 */ /* 0x000fe200020f0eff */
[C---:B------:R-:W-:Y:S01]  /*02a0*/  VIADD R2, R10.reuse, 0x2 ;  /* 0x000000020a027836 */ /* 0x040fe20000000000 */
[----:B------:R-:W-:-:S02]  /*02b0*/  ISETP.GE.AND P3, PT, R10, UR11, PT ;  /* 0x0000000b0a007c0c */ /* 0x000fc4000bf66270 */
[----:B------:R-:W-:Y:S02]  /*02c0*/  ISETP.GE.AND P1, PT, R0, UR11, PT ;  /* 0x0000000b00007c0c */ /* 0x000fe4000bf26270 */
[----:B------:R-:W-:Y:S02]  /*02d0*/  ISETP.GE.AND P2, PT, R2, UR11, PT ;  /* 0x0000000b02007c0c */ /* 0x000fe4000bf46270 */
[----:B------:R-:W-:Y:S01]  /*02e0*/  ISETP.GT.AND P1, PT, R0, -0x1, !P1 ;  /* 0xffffffff0000780c */ /* 0x000fe20004f24270 */
[----:B------:R-:W-:Y:S01]  /*02f0*/  IMAD.MOV.U32 R0, RZ, RZ, RZ ;  /* 0x000000ffff007224 */ /* 0x000fe200078e00ff */
[----:B------:R-:W-:Y:S02]  /*0300*/  ISETP.GT.AND P2, PT, R2, -0x1, !P2 ;  /* 0xffffffff0200780c */ /* 0x000fe40005744270 */
[----:B------:R-:W-:-:S13]  /*0310*/  ISETP.GT.AND P3, PT, R10, -0x1, !P3 ;  /* 0xffffffff0a00780c */ /* 0x000fda0005f64270 */
.L_x_7:
[----:B01----:R-:W0:Y:S01]  /*0320*/  LDCU.64 UR12, c[0x0][0x390] ;  /* 0x00007200ff0c77ac */ /* 0x003e220008000a00 */
[----:B------:R-:W-:Y:S01]  /*0330*/  VIADD R14, R12, UR4 ;  /* 0x000000040c0e7c36 */ /* 0x000fe20008000000 */
[----:B------:R-:W1:Y:S01]  /*0340*/  LDCU.64 UR14, c[0x0][0x380] ;  /* 0x00007000ff0e77ac */ /* 0x000e620008000a00 */
[----:B------:R-:W2:Y:S03]  /*0350*/  LDCU UR5, c[0x0][0x398] ;  /* 0x00007300ff0577ac */ /* 0x000ea60008000800 */
[----:B0-----:R-:W-:-:S04]  /*0360*/  ISETP.GE.AND P4, PT, R14, UR12, PT ;  /* 0x0000000c0e007c0c */ /* 0x001fc8000bf86270 */
[C---:B------:R-:W-:Y:S01]  /*0370*/  ISETP.GT.AND P4, PT, R14.reuse, -0x1, !P4 ;  /* 0xffffffff0e00780c */ /* 0x040fe20006784270 */
[----:B------:R-:W-:Y:S02]  /*0380*/  IMAD R14, R14, UR13, RZ ;  /* 0x0000000d0e0e7c24 */ /* 0x000fe4000f8e02ff */
[----:B-1----:R-:W-:Y:S01]  /*0390*/  IMAD.U32 R4, RZ, RZ, UR14 ;  /* 0x0000000eff047e24 */ /* 0x002fe2000f8e00ff */
[----:B------:R-:W-:Y:S01]  /*03a0*/  PLOP3.LUT P0, PT, P4, P3, PT, 0x80, 0x8 ;  /* 0x000000000008781c */ /* 0x000fe20002707070 */
[----:B------:R-:W-:Y:S02]  /*03b0*/  IMAD.U32 R5, RZ, RZ, UR15 ;  /* 0x0000000fff057e24 */ /* 0x000fe4000f8e00ff */
[----:B------:R-:W-:-:S04]  /*03c0*/  IMAD.IADD R3, R10, 0x1, R14 ;  /* 0x000000010a037824 */ /* 0x000fc800078e020e */
[----:B------:R-:W-:-:S06]  /*03d0*/  IMAD.WIDE R2, R3, 0x4, R4 ;  /* 0x0000000403027825 */ /* 0x000fcc00078e0204 */
[----:B------:R-:W3:Y:S01]  /*03e0*/  @P0 LDG.E R7, desc[UR8][R2.64] ;  /* 0x0000000802070981 */ /* 0x000ee2000c1e1900 */
[----:B--2---:R-:W-:Y:S01]  /*03f0*/  ULOP3.LUT UP0, URZ, UR5, 0x1, URZ, 0xc0, !UPT ;  /* 0x0000000105ff7892 */ /* 0x004fe2000f80c0ff */
[----:B------:R-:W-:Y:S01]  /*0400*/  IMAD.U32 R16, RZ, RZ, UR6 ;  /* 0x00000006ff107e24 */ /* 0x000fe2000f8e00ff */
[----:B------:R-:W-:Y:S02]  /*0410*/  UISETP.NE.AND UP2, UPT, UR4, UR5, UPT ;  /* 0x000000050400728c */ /* 0x000fe4000bf45270 */
[----:B------:R-:W-:Y:S02]  /*0420*/  UIADD3 UR4, UPT, UPT, UR4, 0x1, URZ ;  /* 0x0000000104047890 */ /* 0x000fe4000fffe0ff */
[----:B------:R-:W-:Y:S01]  /*0430*/  UISETP.GE.U32.AND UP1, UPT, UR5, 0x2, UPT ;  /* 0x000000020500788c */ /* 0x000fe2000bf26070 */
[----:B---3--:R-:W-:Y:S02]  /*0440*/  @P0 VIMNMX R0, PT, PT, R0, R7, !PT ;  /* 0x0000000700000248 */ /* 0x008fe40007fe0100 */
[----:B------:R-:W-:Y:S08]  /*0450*/  BRA.U !UP0, `(.L_x_1) ;  /* 0x0000000108307547 */ /* 0x000ff0000b800000 */
[----:B------:R-:W-:-:S13]  /*0460*/  PLOP3.LUT P0, PT, P4, P1, PT, 0x80, 0x8 ;  /* 0x000000000008781c */ /* 0x000fda0002703070 */
[----:B------:R-:W0:Y:S01]  /*0470*/  @P0 LDC.64 R18, c[0x0][0x380] ;  /* 0x0000e000ff120b82 */ /* 0x000e220000000a00 */
[----:B------:R-:W-:-:S04]  /*0480*/  @P0 IADD3 R7, P5, PT, R14, R11, RZ ;  /* 0x0000000b0e070210 */ /* 0x000fc80007fbe0ff */
[----:B------:R-:W-:Y:S02]  /*0490*/  @P0 LEA.HI.X.SX32 R16, R14, R13, 0x1, P5 ;  /* 0x0000000d0e100211 */ /* 0x000fe400028f0eff */
[----:B------:R-:W-:-:S13]  /*04a0*/  PLOP3.LUT P5, PT, P4, P2, PT, 0x80, 0x8 ;  /* 0x000000000008781c */ /* 0x000fda00027a5070 */
[----:B------:R-:W2:Y:S01]  /*04b0*/  @P5 LDG.E R3, desc[UR8][R2.64+0x8] ;  /* 0x0000080802035981 */ /* 0x000ea2000c1e1900 */
[----:B0-----:R-:W-:-:S04]  /*04c0*/  @P0 LEA R6, P6, R7, R18, 0x2 ;  /* 0x0000001207060211 */ /* 0x001fc800078c10ff */
[----:B------:R-:W-:-:S06]  /*04d0*/  @P0 LEA.HI.X R7, R7, R19, R16, 0x2, P6 ;  /* 0x0000001307070211 */ /* 0x000fcc00030f1410 */
[----:B------:R-:W3:Y:S01]  /*04e0*/  @P0 LDG.E R7, desc[UR8][R6.64+0x4] ;  /* 0x0000040806070981 */ /* 0x000ee2000c1e1900 */
[----:B------:R-:W-:Y:S01]  /*04f0*/  IMAD.U32 R16, RZ, RZ, UR7 ;  /* 0x00000007ff107e24 */ /* 0x000fe2000f8e00ff */
[----:B---3--:R-:W-:-:S04]  /*0500*/  @P0 VIMNMX R0, PT, PT, R0, R7, !PT ;  /* 0x0000000700000248 */ /* 0x008fc80007fe0100 */
[----:B--2---:R-:W-:-:S07]  /*0510*/  @P5 VIMNMX R0, PT, PT, R0, R3, !PT ;  /* 0x0000000300005248 */ /* 0x004fce0007fe0100 */
.L_x_1:
[----:B------:R-:W-:Y:S05]  /*0520*/  BRA.U !UP1, `(.L_x_2) ;  /* 0x0000000d09587547 */ /* 0x000fea000b800000 */
[----:B------:R-:W0:Y:S01]  /*0530*/  LDC.64 R2, c[0x0][0x380] ;  /* 0x0000e000ff027b82 */ /* 0x000e220000000a00 */
[----:B------:R-:W-:Y:S01]  /*0540*/  VIADD R15, R16, -UR5 ;  /* 0x80000005100f7c36 */ /* 0x000fe20008000000 */
[----:B------:R-:W1:Y:S04]  /*0550*/  LDCU UR12, c[0x0][0x394] ;  /* 0x00007280ff0c77ac */ /* 0x000e680008000800 */
[----:B------:R-:W-:-:S13]  /*0560*/  ISETP.GE.AND P0, PT, R15, 0x1, PT ;  /* 0x000000010f00780c */ /* 0x000fda0003f06270 */
[----:B------:R-:W-:Y:S05]  /*0570*/  @P0 BRA `(.L_x_3) ;  /* 0x0000000800cc0947 */ /* 0x000fea0003800000 */
[----:B------:R-:W-:Y:S02]  /*0580*/  IADD3 R6, PT, PT, -R15, 0x1, RZ ;  /* 0x000000010f067810 */ /* 0x000fe40007ffe1ff */
[----:B------:R-:W-:Y:S02]  /*0590*/  PLOP3.LUT P0, PT, PT, PT, PT, 0x80, 0x8 ;  /* 0x000000000008781c */ /* 0x000fe40003f0f070 */
[----:B------:R-:W-:-:S13]  /*05a0*/  ISETP.GT.AND P5, PT, R6, 0xc, PT ;  /* 0x0000000c0600780c */ /* 0x000fda0003fa4270 */
[----:B------:R-:W-:Y:S05]  /*05b0*/  @!P5 BRA `(.L_x_4) ;  /* 0x0000000400c4d947 */ /* 0x000fea0003800000 */
[----:B------:R-:W2:Y:S01]  /*05c0*/  LDC.64 R4, c[0x0][0x380] ;  /* 0x0000e000ff047b82 */ /* 0x000ea20000000a00 */
[----:B------:R-:W-:Y:S01]  /*05d0*/  PLOP3.LUT P0, PT, PT, PT, PT, 0x8, 0x80 ;  /* 0x000000000080781c */ /* 0x000fe20003f0e170 */
[----:B------:R-:W3:Y:S01]  /*05e0*/  LDCU UR5, c[0x0][0x394] ;  /* 0x00007280ff0577ac */ /* 0x000ee20008000800 */
[----:B------:R-:W-:-:S11]  /*05f0*/  NOP ;  /* 0x0000000000007918 */ /* 0x000fd60000000000 */
.L_x_5:
[----:B------:R-:W-:Y:S01]  /*0600*/  IMAD.IADD R17, R9, 0x1, R16 ;  /* 0x0000000109117824 */ /* 0x000fe200078e0210 */
[----:B---3--:R-:W-:-:S03]  /*0610*/  UMOV UR13, UR5 ;  /* 0x00000005000d7c82 */ /* 0x008fc60008000000 */
[C---:B------:R-:W-:Y:S01]  /*0620*/  VIADD R6, R17.reuse, 0x1 ;  /* 0x0000000111067836 */ /* 0x040fe20000000000 */
[----:B------:R-:W-:Y:S01]  /*0630*/  ISETP.GE.AND P5, PT, R17, UR13, PT ;  /* 0x0000000d11007c0c */ /* 0x000fe2000bfa6270 */
[----:B------:R-:W-:-:S03]  /*0640*/  IMAD.IADD R7, R14, 0x1, R17 ;  /* 0x000000010e077824 */ /* 0x000fc600078e0211 */
[----:B------:R-:W-:Y:S02]  /*0650*/  ISETP.GT.AND P5, PT, R17, -0x1, !P5 ;  /* 0xffffffff1100780c */ /* 0x000fe40006fa4270 */
[C---:B------:R-:W-:Y:S02]  /*0660*/  ISETP.GE.AND P6, PT, R6.reuse, UR13, PT ;  /* 0x0000000d06007c0c */ /* 0x040fe4000bfc6270 */
[----:B------:R-:W-:Y:S02]  /*0670*/  PLOP3.LUT P5, PT, P4, P5, PT, 0x80, 0x8 ;  /* 0x000000000008781c */ /* 0x000fe400027ab070 */
[----:B------:R-:W-:Y:S01]  /*0680*/  ISETP.GT.AND P6, PT, R6, -0x1, !P6 ;  /* 0xffffffff0600780c */ /* 0x000fe200077c4270 */
[----:B--2---:R-:W-:-:S03]  /*0690*/  IMAD.WIDE R6, R7, 0x4, R4 ;  /* 0x0000000407067825 */ /* 0x004fc600078e0204 */
[----:B------:R-:W-:-:S07]  /*06a0*/  PLOP3.LUT P6, PT, P4, P6, PT, 0x80, 0x8 ;  /* 0x000000000008781c */ /* 0x000fce00027cd070 */
[----:B------:R-:W2:Y:S06]  /*06b0*/  @P5 LDG.E R19, desc[UR8][R6.64] ;  /* 0x0000000806135981 */ /* 0x000eac000c1e1900 */
[----:B------:R-:W3:Y:S01]  /*06c0*/  @P6 LDG.E R21, desc[UR8][R6.64+0x4] ;  /* 0x0000040806156981 */ /* 0x000ee2000c1e1900 */
[C---:B------:R-:W-:Y:S01]  /*06d0*/  VIADD R18, R17.reuse, 0x2 ;  /* 0x0000000211127836 */ /* 0x040fe20000000000 */
[----:B--2---:R-:W-:Y:S01]  /*06e0*/  @P5 VIMNMX R0, PT, PT, R0, R19, !PT ;  /* 0x0000001300005248 */ /* 0x004fe20007fe0100 */
[----:B------:R-:W-:-:S03]  /*06f0*/  VIADD R19, R17, 0x3 ;  /* 0x0000000311137836 */ /* 0x000fc60000000000 */
[----:B------:R-:W-:-:S04]  /*0700*/  ISETP.GE.AND P5, PT, R18, UR13, PT ;  /* 0x0000000d12007c0c */ /* 0x000fc8000bfa6270 */
[----:B------:R-:W-:Y:S02]  /*0710*/  ISETP.GT.AND P5, PT, R18, -0x1, !P5 ;  /* 0xffffffff1200780c */ /* 0x000fe40006fa4270 */
[----:B---3--:R-:W-:Y:S02]  /*0720*/  @P6 VIMNMX R0, PT, PT, R0, R21, !PT ;  /* 0x0000001500006248 */ /* 0x008fe40007fe0100 */
[----:B------:R-:W-:Y:S02]  /*0730*/  PLOP3.LUT P5, PT, P4, P5, PT, 0x80, 0x8 ;  /* 0x000000000008781c */ /* 0x000fe400027ab070 */
[----:B------:R-:W-:-:S04]  /*0740*/  ISETP.GE.AND P6, PT, R19, UR13, PT ;  /* 0x0000000d13007c0c */ /* 0x000fc8000bfc6270 */
[----:B------:R-:W-:-:S04]  /*0750*/  ISETP.GT.AND P6, PT, R19, -0x1, !P6 ;  /* 0xffffffff1300780c */ /* 0x000fc800077c4270 */
[----:B------:R-:W-:-:S03]  /*0760*/  PLOP3.LUT P6, PT, P4, P6, PT, 0x80, 0x8 ;  /* 0x000000000008781c */ /* 0x000fc600027cd070 */
[----:B------:R-:W2:Y:S10]  /*0770*/  @P5 LDG.E R19, desc[UR8][R6.64+0x8] ;  /* 0x0000080806135981 */ /* 0x000eb4000c1e1900 */
[----:B------:R3:W4:Y:S01]  /*0780*/  @P6 LDG.E R21, desc[UR8][R6.64+0xc] ;  /* 0x00000c0806156981 */ /* 0x000722000c1e1900 */
[----:B------:R-:W-:Y:S01]  /*0790*/  IADD3 R23, PT, PT, R9, 0x4, R16 ;  /* 0x0000000409177810 */ /* 0x000fe20007ffe010 */
[----:B------:R-:W-:Y:S01]  /*07a0*/  VIADD R18, R17, 0x5 ;  /* 0x0000000511127836 */ /* 0x000fe20000000000 */
[----:B--2---:R-:W-:-:S02]  /*07b0*/  @P5 VIMNMX R0, PT, PT, R0, R19, !PT ;  /* 0x0000001300005248 */ /* 0x004fc40007fe0100 */
[----:B------:R-:W-:-:S04]  /*07c0*/  ISETP.GE.AND P5, PT, R23, UR13, PT ;  /* 0x0000000d17007c0c */ /* 0x000fc8000bfa6270 */
[----:B------:R-:W-:Y:S01]  /*07d0*/  ISETP.GT.AND P5, PT, R23, -0x1, !P5 ;  /* 0xffffffff1700780c */ /* 0x000fe20006fa4270 */
[----:B------:R-:W-:-:S03]  /*07e0*/  IMAD.IADD R23, R14, 0x1, R23 ;  /* 0x000000010e177824 */ /* 0x000fc600078e0217 */
[----:B------:R-:W-:Y:S01]  /*07f0*/  PLOP3.LUT P5, PT, P4, P5, PT, 0x80, 0x8 ;  /* 0x000000000008781c */ /* 0x000fe200027ab070 */
[----:B---3--:R-:W-:Y:S01]  /*0800*/  IMAD.WIDE R6, R23, 0x4, R4 ;  /* 0x0000000417067825 */ /* 0x008fe200078e0204 */
[----:B----4-:R-:W-:Y:S02]  /*0810*/  @P6 VIMNMX R0, PT, PT, R0, R21, !PT ;  /* 0x0000001500006248 */ /* 0x010fe40007fe0100 */
[----:B------:R-:W-:-:S04]  /*0820*/  ISETP.GE.AND P6, PT, R18, UR13, PT ;  /* 0x0000000d12007c0c */ /* 0x000fc8000bfc6270 */
[----:B------:R-:W-:-:S04]  /*0830*/  ISETP.GT.AND P6, PT, R18, -0x1, !P6 ;  /* 0xffffffff1200780c */ /* 0x000fc800077c4270 */
[----:B------:R-:W-:Y:S01]  /*0840*/  PLOP3.LUT P6, PT, P4, P6, PT, 0x80, 0x8 ;  /* 0x000000000008781c */ /* 0x000fe200027cd070 */
[----:B------:R-:W2:-:S12]  /*0850*/  @P5 LDG.E R19, desc[UR8][R6.64] ;  /* 0x0000000806135981 */ /* 0x000e98000c1e1900 */
[----:B------:R-:W3:Y:S01]  /*0860*/  @P6 LDG.E R21, desc[UR8][R6.64+0x4] ;  /* 0x0000040806156981 */ /* 0x000ee2000c1e1900 */
[C---:B------:R-:W-:Y:S01]  /*0870*/  VIADD R18, R17.reuse, 0x6 ;  /* 0x0000000611127836 */ /* 0x040fe20000000000 */
[----:B--2---:R-:W-:Y:S01]  /*0880*/  @P5 VIMNMX R0, PT, PT, R0, R19, !PT ;  /* 0x0000001300005248 */ /* 0x004fe20007fe0100 */
[----:B------:R-:W-:-:S03]  /*0890*/  VIADD R19, R17, 0x7 ;  /* 0x0000000711137836 */ /* 0x000fc60000000000 */
[----:B------:R-:W-:-:S04]  /*08a0*/  ISETP.GE.AND P5, PT, R18, UR13, PT ;  /* 0x0000000d12007c0c */ /* 0x000fc8000bfa6270 */
[----:B------:R-:W-:-:S04]  /*08b0*/  ISETP.GT.AND P5, PT, R18, -0x1, !P5 ;  /* 0xffffffff1200780c */ /* 0x000fc80006fa4270 */
[----:B------:R-:W-:Y:S02]  /*08c0*/  PLOP3.LUT P5, PT, P4, P5, PT, 0x80, 0x8 ;  /* 0x000000000008781c */ /* 0x000fe400027ab070 */
[----:B---3--:R-:W-:Y:S02]  /*08d0*/  @P6 VIMNMX R0, PT, PT, R0, R21, !PT ;  /* 0x0000001500006248 */ /* 0x008fe40007fe0100 */
[----:B------:R-:W-:-:S04]  /*08e0*/  ISETP.GE.AND P6, PT, R19, UR13, PT ;  /* 0x0000000d13007c0c */ /* 0x000fc8000bfc6270 */
[----:B------:R-:W-:-:S04]  /*08f0*/  ISETP.GT.AND P6, PT, R19, -0x1, !P6 ;  /* 0xffffffff1300780c */ /* 0x000fc800077c4270 */
[----:B------:R-:W-:Y:S01]  /*0900*/  PLOP3.LUT P6, PT, P4, P6, PT, 0x80, 0x8 ;  /* 0x000000000008781c */ /* 0x000fe200027cd070 */
[----:B------:R-:W2:-:S12]  /*0910*/  @P5 LDG.E R19, desc[UR8][R6.64+0x8] ;  /* 0x0000080806135981 */ /* 0x000e98000c1e1900 */
[----:B------:R3:W4:Y:S01]  /*0920*/  @P6 LDG.E R21, desc[UR8][R6.64+0xc] ;  /* 0x00000c0806156981 */ /* 0x000722000c1e1900 */
[----:B------:R-:W-:Y:S01]  /*0930*/  IADD3 R23, PT, PT, R9, 0x8, R16 ;  /* 0x0000000809177810 */ /* 0x000fe20007ffe010 */
[----:B------:R-:W-:Y:S01]  /*0940*/  VIADD R18, R17, 0x9 ;  /* 0x0000000911127836 */ /* 0x000fe20000000000 */
[----:B--2---:R-:W-:Y:S02]  /*0950*/  @P5 VIMNMX R0, PT, PT, R0, R19, !PT ;  /* 0x0000001300005248 */ /* 0x004fe40007fe0100 */
        /* <DEDUP_REMOVED lines=37> */
[C---:B------:R-:W-:Y:S02]  /*0bb0*/  VIADD R18, R17.reuse, 0xe ;  /* 0x0000000e11127836 */ /* 0x040fe40000000000 */
[----:B------:R-:W-:Y:S01]  /*0bc0*/  VIADD R17, R17, 0xf ;  /* 0x0000000f11117836 */ /* 0x000fe20000000000 */
[----:B--2---:R-:W-:Y:S02]  /*0bd0*/  @P5 VIMNMX R0, PT, PT, R0, R19, !PT ;  /* 0x0000001300005248 */ /* 0x004fe40007fe0100 */
        /* <DEDUP_REMOVED lines=8> */
[----:B------:R-:W3:Y:S01]  /*0c60*/  @P6 LDG.E R19, desc[UR8][R6.64+0xc] ;  /* 0x00000c0806136981 */ /* 0x000ee2000c1e1900 */
[----:B------:R-:W-:Y:S02]  /*0c70*/  VIADD R15, R15, 0x10 ;  /* 0x000000100f0f7836 */ /* 0x000fe40000000000 */
[----:B------:R-:W-:Y:S01]  /*0c80*/  VIADD R16, R16, 0x10 ;  /* 0x0000001010107836 */ /* 0x000fe20000000000 */
[----:B--2---:R-:W-:Y:S02]  /*0c90*/  @P5 VIMNMX R0, PT, PT, R0, R17, !PT ;  /* 0x0000001100005248 */ /* 0x004fe40007fe0100 */
[----:B------:R-:W-:Y:S02]  /*0ca0*/  ISETP.GE.AND P5, PT, R15, -0xb, PT ;  /* 0xfffffff50f00780c */ /* 0x000fe40003fa6270 */
[----:B---3--:R-:W-:-:S11]  /*0cb0*/  @P6 VIMNMX R0, PT, PT, R0, R19, !PT ;  /* 0x0000001300006248 */ /* 0x008fd60007fe0100 */
[----:B------:R-:W-:Y:S05]  /*0cc0*/  @!P5 BRA `(.L_x_5) ;  /* 0xfffffff8004cd947 */ /* 0x000fea000383ffff */
.L_x_4:
[----:B------:R-:W-:-:S04]  /*0cd0*/  IADD3 R6, PT, PT, -R15, 0x1, RZ ;  /* 0x000000010f067810 */ /* 0x000fc80007ffe1ff */
[----:B------:R-:W-:-:S13]  /*0ce0*/  ISETP.GT.AND P5, PT, R6, 0x4, PT ;  /* 0x000000040600780c */ /* 0x000fda0003fa4270 */
[----:B------:R-:W-:Y:S05]  /*0cf0*/  @!P5 BRA `(.L_x_6) ;  /* 0x0000000000e4d947 */ /* 0x000fea0003800000 */
[----:B------:R-:W-:-:S04]  /*0d00*/  IMAD.IADD R21, R9, 0x1, R16 ;  /* 0x0000000109157824 */ /* 0x000fc800078e0210 */
[C---:B------:R-:W-:Y:S01]  /*0d10*/  VIADD R6, R21.reuse, 0x1 ;  /* 0x0000000115067836 */ /* 0x040fe20000000000 */
[----:B------:R-:W-:Y:S01]  /*0d20*/  ISETP.GE.AND P5, PT, R21, UR13, PT ;  /* 0x0000000d15007c0c */ /* 0x000fe2000bfa6270 */
[----:B------:R-:W-:-:S03]  /*0d30*/  IMAD.IADD R7, R14, 0x1, R21 ;  /* 0x000000010e077824 */ /* 0x000fc600078e0215 */
[----:B------:R-:W-:Y:S02]  /*0d40*/  ISETP.GT.AND P5, PT, R21, -0x1, !P5 ;  /* 0xffffffff1500780c */ /* 0x000fe40006fa4270 */
[C---:B------:R-:W-:Y:S02]  /*0d50*/  ISETP.GE.AND P6, PT, R6.reuse, UR13, PT ;  /* 0x0000000d06007c0c */ /* 0x040fe4000bfc6270 */
[----:B------:R-:W-:Y:S02]  /*0d60*/  PLOP3.LUT P5, PT, P4, P5, PT, 0x80, 0x8 ;  /* 0x000000000008781c */ /* 0x000fe400027ab070 */
[----:B------:R-:W-:Y:S01]  /*0d70*/  ISETP.GT.AND P6, PT, R6, -0x1, !P6 ;  /* 0xffffffff0600780c */ /* 0x000fe200077c4270 */
[----:B------:R-:W-:-:S03]  /*0d80*/  IMAD.WIDE R6, R7, 0x4, R4 ;  /* 0x0000000407067825 */ /* 0x000fc600078e0204 */
[----:B------:R-:W-:-:S07]  /*0d90*/  PLOP3.LUT P6, PT, P4, P6, PT, 0x80, 0x8 ;  /* 0x000000000008781c */ /* 0x000fce00027cd070 */
[----:B------:R-:W2:Y:S06]  /*0da0*/  @P5 LDG.E R17, desc[UR8][R6.64] ;  /* 0x0000000806115981 */ /* 0x000eac000c1e1900 */
[----:B------:R-:W3:Y:S01]  /*0db0*/  @P6 LDG.E R19, desc[UR8][R6.64+0x4] ;  /* 0x0000040806136981 */ /* 0x000ee2000c1e1900 */
[C---:B------:R-:W-:Y:S02]  /*0dc0*/  VIADD R18, R21.reuse, 0x2 ;  /* 0x0000000215127836 */ /* 0x040fe40000000000 */
[----:B------:R-:W-:Y:S02]  /*0dd0*/  VIADD R20, R21, 0x3 ;  /* 0x0000000315147836 */ /* 0x000fe40000000000 */
[----:B------:R-:W-:Y:S01]  /*0de0*/  VIADD R16, R16, 0x4 ;  /* 0x0000000410107836 */ /* 0x000fe20000000000 */
[----:B------:R-:W-:-:S03]  /*0df0*/  ISETP.GE.AND P0, PT, R18, UR13, PT ;  /* 0x0000000d12007c0c */ /* 0x000fc6000bf06270 */
[----:B------:R-:W-:Y:S01]  /*0e00*/  IMAD.IADD R23, R9, 0x1, R16 ;  /* 0x0000000109177824 */ /* 0x000fe200078e0210 */
[----:B------:R-:W-:-:S04]  /*0e10*/  ISETP.GT.AND P0, PT, R18, -0x1, !P0 ;  /* 0xffffffff1200780c */ /* 0x000fc80004704270 */
[----:B------:R-:W-:Y:S01]  /*0e20*/  PLOP3.LUT P0, PT, P4, P0, PT, 0x80, 0x8 ;  /* 0x000000000008781c */ /* 0x000fe20002701070 */
[----:B------:R-:W-:-:S04]  /*0e30*/  IMAD.IADD R21, R14, 0x1, R23 ;  /* 0x000000010e157824 */ /* 0x000fc800078e0217 */
[----:B------:R-:W-:Y:S01]  /*0e40*/  IMAD.WIDE R4, R21, 0x4, R4 ;  /* 0x0000000415047825 */ /* 0x000fe200078e0204 */
[----:B--2---:R-:W-:Y:S02]  /*0e50*/  @P5 VIMNMX R0, PT, PT, R0, R17, !PT ;  /* 0x0000001100005248 */ /* 0x004fe40007fe0100 */
[----:B------:R-:W-:-:S05]  /*0e60*/  ISETP.GE.AND P5, PT, R20, UR13, PT ;  /* 0x0000000d14007c0c */ /* 0x000fca000bfa6270 */
[----:B------:R-:W2:Y:S01]  /*0e70*/  @P0 LDG.E R17, desc[UR8][R6.64+0x8] ;  /* 0x0000080806110981 */ /* 0x000ea2000c1e1900 */
[----:B------:R-:W-:Y:S02]  /*0e80*/  ISETP.GT.AND P5, PT, R20, -0x1, !P5 ;  /* 0xffffffff1400780c */ /* 0x000fe40006fa4270 */
[----:B---3--:R-:W-:Y:S02]  /*0e90*/  @P6 VIMNMX R0, PT, PT, R0, R19, !PT ;  /* 0x0000001300006248 */ /* 0x008fe40007fe0100 */
[C---:B------:R-:W-:Y:S02]  /*0ea0*/  ISETP.GE.AND P6, PT, R23.reuse, UR13, PT ;  /* 0x0000000d17007c0c */ /* 0x040fe4000bfc6270 */
[----:B------:R-:W-:Y:S02]  /*0eb0*/  PLOP3.LUT P5, PT, P4, P5, PT, 0x80, 0x8 ;  /* 0x000000000008781c */ /* 0x000fe400027ab070 */
[----:B------:R-:W-:-:S04]  /*0ec0*/  ISETP.GT.AND P6, PT, R23, -0x1, !P6 ;  /* 0xffffffff1700780c */ /* 0x000fc800077c4270 */
[----:B------:R-:W-:-:S07]  /*0ed0*/  PLOP3.LUT P6, PT, P4, P6, PT, 0x80, 0x8 ;  /* 0x000000000008781c */ /* 0x000fce00027cd070 */
[----:B------:R-:W3:Y:S06]  /*0ee0*/  @P5 LDG.E R19, desc[UR8][R6.64+0xc] ;  /* 0x00000c0806135981 */ /* 0x000eec000c1e1900 */
[----:B------:R-:W4:Y:S01]  /*0ef0*/  @P6 LDG.E R21, desc[UR8][R4.64] ;  /* 0x0000000804156981 */ /* 0x000f22000c1e1900 */
[C---:B------:R-:W-:Y:S01]  /*0f00*/  VIADD R18, R23.reuse, 0x2 ;  /* 0x0000000217127836 */ /* 0x040fe20000000000 */
[----:B--2---:R-:W-:Y:S01]  /*0f10*/  @P0 VIMNMX R0, PT, PT, R0, R17, !PT ;  /* 0x0000001100000248 */ /* 0x004fe20007fe0100 */
[----:B------:R-:W-:-:S05]  /*0f20*/  VIADD R17, R23, 0x1 ;  /* 0x0000000117117836 */ /* 0x000fca0000000000 */
[----:B------:R-:W-:-:S04]  /*0f30*/  ISETP.GE.AND P0, PT, R17, UR13, PT ;  /* 0x0000000d11007c0c */ /* 0x000fc8000bf06270 */
[----:B------:R-:W-:-:S04]  /*0f40*/  ISETP.GT.AND P0, PT, R17, -0x1, !P0 ;  /* 0xffffffff1100780c */ /* 0x000fc80004704270 */
[----:B------:R-:W-:Y:S02]  /*0f50*/  PLOP3.LUT P0, PT, P4, P0, PT, 0x80, 0x8 ;  /* 0x000000000008781c */ /* 0x000fe40002701070 */
[----:B---3--:R-:W-:Y:S01]  /*0f60*/  @P5 VIMNMX R0, PT, PT, R0, R19, !PT ;  /* 0x0000001300005248 */ /* 0x008fe20007fe0100 */
[----:B------:R-:W-:Y:S01]  /*0f70*/  VIADD R19, R23, 0x3 ;  /* 0x0000000317137836 */ /* 0x000fe20000000000 */
[----:B------:R-:W-:-:S09]  /*0f80*/  ISETP.GE.AND P5, PT, R18, UR13, PT ;  /* 0x0000000d12007c0c */ /* 0x000fd2000bfa6270 */
[----:B------:R-:W2:Y:S01]  /*0f90*/  @P0 LDG.E R7, desc[UR8][R4.64+0x4] ;  /* 0x0000040804070981 */ /* 0x000ea2000c1e1900 */
[----:B----4-:R-:W-:Y:S02]  /*0fa0*/  @P6 VIMNMX R0, PT, PT, R0, R21, !PT ;  /* 0x0000001500006248 */ /* 0x010fe40007fe0100 */
[----:B------:R-:W-:Y:S02]  /*0fb0*/  ISETP.GT.AND P5, PT, R18, -0x1, !P5 ;  /* 0xffffffff1200780c */ /* 0x000fe40006fa4270 */
[C---:B------:R-:W-:Y:S02]  /*0fc0*/  ISETP.GE.AND P6, PT, R19.reuse, UR13, PT ;  /* 0x0000000d13007c0c */ /* 0x040fe4000bfc6270 */
[----:B------:R-:W-:Y:S02]  /*0fd0*/  PLOP3.LUT P5, PT, P4, P5, PT, 0x80, 0x8 ;  /* 0x000000000008781c */ /* 0x000fe400027ab070 */
[----:B------:R-:W-:-:S04]  /*0fe0*/  ISETP.GT.AND P6, PT, R19, -0x1, !P6 ;  /* 0xffffffff1300780c */ /* 0x000fc800077c4270 */
[----:B------:R-:W-:-:S07]  /*0ff0*/  PLOP3.LUT P6, PT, P4, P6, PT, 0x80, 0x8 ;  /* 0x000000000008781c */ /* 0x000fce00027cd070 */
[----:B------:R-:W3:Y:S06]  /*1000*/  @P5 LDG.E R17, desc[UR8][R4.64+0x8] ;  /* 0x0000080804115981 */ /* 0x000eec000c1e1900 */
[----:B------:R-:W4:Y:S01]  /*1010*/  @P6 LDG.E R19, desc[UR8][R4.64+0xc] ;  /* 0x00000c0804136981 */ /* 0x000f22000c1e1900 */
[----:B------:R-:W-:Y:S02]  /*1020*/  VIADD R15, R15, 0x4 ;  /* 0x000000040f0f7836 */ /* 0x000fe40000000000 */
[----:B------:R-:W-:Y:S02]  /*1030*/  VIADD R16, R16, 0x4 ;  /* 0x0000000410107836 */ /* 0x000fe40000000000 */
[----:B------:R-:W-:Y:S01]  /*1040*/  VIADD R15, R15, 0x4 ;  /* 0x000000040f0f7836 */ /* 0x000fe20000000000 */
[----:B--2---:R-:W-:-:S02]  /*1050*/  @P0 VIMNMX R0, PT, PT, R0, R7, !PT ;  /* 0x0000000700000248 */ /* 0x004fc40007fe0100 */
[----:B------:R-:W-:Y:S02]  /*1060*/  PLOP3.LUT P0, PT, PT, PT, PT, 0x8, 0x80 ;  /* 0x000000000080781c */ /* 0x000fe40003f0e170 */
[----:B---3--:R-:W-:-:S04]  /*1070*/  @P5 VIMNMX R0, PT, PT, R0, R17, !PT ;  /* 0x0000001100005248 */ /* 0x008fc80007fe0100 */
[----:B----4-:R-:W-:-:S07]  /*1080*/  @P6 VIMNMX R0, PT, PT, R0, R19, !PT ;  /* 0x0000001300006248 */ /* 0x010fce0007fe0100 */
.L_x_6:
[----:B------:R-:W-:-:S13]  /*1090*/  ISETP.NE.OR P0, PT, R15, 0x1, P0 ;  /* 0x000000010f00780c */ /* 0x000fda0000705670 */
[----:B------:R-:W-:Y:S05]  /*10a0*/  @!P0 BRA `(.L_x_2) ;  /* 0x0000000000788947 */ /* 0x000fea0003800000 */
.L_x_3:
[----:B------:R-:W-:-:S04]  /*10b0*/  IMAD.IADD R19, R9, 0x1, R16 ;  /* 0x0000000109137824 */ /* 0x000fc800078e0210 */
[----:B------:R-:W-:Y:S01]  /*10c0*/  IMAD.IADD R5, R14, 0x1, R19 ;  /* 0x000000010e057824 */ /* 0x000fe200078e0213 */
[----:B-1----:R-:W-:-:S03]  /*10d0*/  ISETP.GE.AND P5, PT, R19, UR12, PT ;  /* 0x0000000c13007c0c */ /* 0x002fc6000bfa6270 */
[----:B0-----:R-:W-:Y:S01]  /*10e0*/  IMAD.WIDE R4, R5, 0x4, R2 ;  /* 0x0000000405047825 */ /* 0x001fe200078e0202 */
[----:B------:R-:W-:-:S04]  /*10f0*/  ISETP.GT.AND P5, PT, R19, -0x1, !P5 ;  /* 0xffffffff1300780c */ /* 0x000fc80006fa4270 */
[----:B------:R-:W-:-:S13]  /*1100*/  PLOP3.LUT P5, PT, P4, P5, PT, 0x80, 0x8 ;  /* 0x000000000008781c */ /* 0x000fda00027ab070 */
[----:B------:R-:W2:Y:S01]  /*1110*/  @P5 LDG.E R7, desc[UR8][R4.64] ;  /* 0x0000000804075981 */ /* 0x000ea2000c1e1900 */
[C---:B------:R-:W-:Y:S02]  /*1120*/  VIADD R6, R19.reuse, 0x1 ;  /* 0x0000000113067836 */ /* 0x040fe40000000000 */
[C---:B------:R-:W-:Y:S02]  /*1130*/  VIADD R17, R19.reuse, 0x2 ;  /* 0x0000000213117836 */ /* 0x040fe40000000000 */
[----:B------:R-:W-:Y:S01]  /*1140*/  VIADD R18, R19, 0x3 ;  /* 0x0000000313127836 */ /* 0x000fe20000000000 */
[C---:B------:R-:W-:Y:S02]  /*1150*/  ISETP.GE.AND P6, PT, R6.reuse, UR12, PT ;  /* 0x0000000c06007c0c */ /* 0x040fe4000bfc6270 */
[----:B------:R-:W-:Y:S02]  /*1160*/  ISETP.GE.AND P0, PT, R17, UR12, PT ;  /* 0x0000000c11007c0c */ /* 0x000fe4000bf06270 */
[----:B------:R-:W-:-:S02]  /*1170*/  ISETP.GT.AND P6, PT, R6, -0x1, !P6 ;  /* 0xffffffff0600780c */ /* 0x000fc400077c4270 */
[----:B------:R-:W-:Y:S02]  /*1180*/  ISETP.GT.AND P0, PT, R17, -0x1, !P0 ;  /* 0xffffffff1100780c */ /* 0x000fe40004704270 */
[----:B------:R-:W-:Y:S02]  /*1190*/  PLOP3.LUT P6, PT, P4, P6, PT, 0x80, 0x8 ;  /* 0x000000000008781c */ /* 0x000fe400027cd070 */
[----:B------:R-:W-:-:S13]  /*11a0*/  PLOP3.LUT P0, PT, P4, P0, PT, 0x80, 0x8 ;  /* 0x000000000008781c */ /* 0x000fda0002701070 */
[----:B------:R-:W3:Y:S01]  /*11b0*/  @P0 LDG.E R17, desc[UR8][R4.64+0x8] ;  /* 0x0000080804110981 */ /* 0x000ee2000c1e1900 */
[----:B--2---:R-:W-:Y:S02]  /*11c0*/  @P5 VIMNMX R0, PT, PT, R0, R7, !PT ;  /* 0x0000000700005248 */ /* 0x004fe40007fe0100 */
[C---:B------:R-:W-:Y:S01]  /*11d0*/  ISETP.GE.AND P5, PT, R18.reuse, UR12, PT ;  /* 0x0000000c12007c0c */ /* 0x040fe2000bfa6270 */
[----:B------:R-:W2:Y:S03]  /*11e0*/  @P6 LDG.E R7, desc[UR8][R4.64+0x4] ;  /* 0x0000040804076981 */ /* 0x000ea6000c1e1900 */
[----:B------:R-:W-:-:S04]  /*11f0*/  ISETP.GT.AND P5, PT, R18, -0x1, !P5 ;  /* 0xffffffff1200780c */ /* 0x000fc80006fa4270 */
[----:B------:R-:W-:-:S13]  /*1200*/  PLOP3.LUT P5, PT, P4, P5, PT, 0x80, 0x8 ;  /* 0x000000000008781c */ /* 0x000fda00027ab070 */
[----:B------:R-:W4:Y:S01]  /*1210*/  @P5 LDG.E R19, desc[UR8][R4.64+0xc] ;  /* 0x00000c0804135981 */ /* 0x000f22000c1e1900 */
[----:B------:R-:W-:Y:S02]  /*1220*/  VIADD R15, R15, 0x4 ;  /* 0x000000040f0f7836 */ /* 0x000fe40000000000 */
[----:B------:R-:W-:Y:S01]  /*1230*/  VIADD R16, R16, 0x4 ;  /* 0x0000000410107836 */ /* 0x000fe20000000000 */
[----:B--2---:R-:W-:Y:S02]  /*1240*/  @P6 VIMNMX R0, PT, PT, R0, R7, !PT ;  /* 0x0000000700006248 */ /* 0x004fe40007fe0100 */
[----:B------:R-:W-:Y:S02]  /*1250*/  ISETP.NE.AND P6, PT, R15, 0x1, PT ;  /* 0x000000010f00780c */ /* 0x000fe40003fc5270 */
[----:B---3--:R-:W-:-:S04]  /*1260*/  @P0 VIMNMX R0, PT, PT, R0, R17, !PT ;  /* 0x0000001100000248 */ /* 0x008fc80007fe0100 */
[----:B----4-:R-:W-:-:S07]  /*1270*/  @P5 VIMNMX R0, PT, PT, R0, R19, !PT ;  /* 0x0000001300005248 */ /* 0x010fce0007fe0100 */
[----:B------:R-:W-:Y:S05]  /*1280*/  @P6 BRA `(.L_x_3) ;  /* 0xfffffffc00886947 */ /* 0x000fea000383ffff */
.L_x_2:
[----:B------:R-:W-:Y:S05]  /*1290*/  BRA.U UP2, `(.L_x_7) ;  /* 0xfffffff102207547 */ /* 0x000fea000b83ffff */
.L_x_0:
[----:B0-----:R-:W0:Y:S02]  /*12a0*/  LDC.64 R2, c[0x0][0x388] ;  /* 0x0000e200ff027b82 */ /* 0x001e240000000a00 */
[----:B0-----:R-:W-:-:S05]  /*12b0*/  IMAD.WIDE.U32 R8, R8, 0x4, R2 ;  /* 0x0000000408087825 */ /* 0x001fca00078e0002 */
[----:B------:R-:W-:Y:S01]  /*12c0*/  STG.E desc[UR8][R8.64], R0 ;  /* 0x0000000008007986 */ /* 0x000fe2000c101908 */
[----:B-1----:R-:W-:Y:S05]  /*12d0*/  EXIT ;  /* 0x000000000000794d */ /* 0x002fea0003800000 */
.L_x_8:
[----:B------:R-:W-:-:S00]  /*12e0*/  BRA `(.L_x_8) ;  /* 0xfffffffc00fc7947 */ /* 0x000fc0000383ffff */
[----:B------:R-:W-:-:S00]  /*12f0*/  NOP ;  /* 0x0000000000007918 */ /* 0x000fc00000000000 */
        /* <DEDUP_REMOVED lines=8> */
.L_x_18:


//--------------------- .text._Z11conv_kernelPiS_S_iii --------------------------
	.section	.text._Z11conv_kernelPiS_S_iii,"ax",@progbits
	.align	128
        .global         _Z11conv_kernelPiS_S_iii
        .type           _Z11conv_kernelPiS_S_iii,@function
        .size           _Z11conv_kernelPiS_S_iii,(.L_x_19 - _Z11conv_kernelPiS_S_iii)
        .other          _Z11conv_kernelPiS_S_iii,@"STO_CUDA_ENTRY STV_DEFAULT"
_Z11conv_kernelPiS_S_iii:
.text._Z11conv_kernelPiS_S_iii:
        /* <DEDUP_REMOVED lines=23> */
[----:B------:R-:W-:Y:S01]  /*0170*/  USHF.L.U32 UR4, UR5, 0x1, URZ ;  /* 0x0000000105047899 */ /* 0x000fe200080006ff */
[----:B------:R-:W-:Y:S01]  /*0180*/  ISETP.NE.U32.AND P2, PT, RZ, UR12, PT ;  /* 0x0000000cff007c0c */ /* 0x000fe2000bf45070 */
[----:B------:R-:W-:Y:S01]  /*0190*/  UIADD3 UR6, UPT, UPT, -UR5, URZ, URZ ;  /* 0x000000ff05067290 */ /* 0x000fe2000fffe1ff */
[----:B------:R-:W-:Y:S01]  /*01a0*/  LOP3.LUT R0, RZ, UR12, RZ, 0x33, !PT ;  /* 0x0000000cff007c12 */ /* 0x000fe2000f8e33ff */
[----:B------:R-:W-:Y:S01]  /*01b0*/  ULOP3.LUT UR5, UR4, 0xfffffff8, URZ, 0xc0, !UPT ;  /* 0xfffffff804057892 */ /* 0x000fe2000f8ec0ff */
[----:B------:R-:W-:Y:S01]  /*01c0*/  IADD3 R3, PT, PT, -R4, RZ, RZ ;  /* 0x000000ff04037210 */ /* 0x000fe20007ffe1ff */
[----:B------:R-:W-:Y:S02]  /*01d0*/  ULOP3.LUT UR4, UR4, 0x6, URZ, 0xc0, !UPT ;  /* 0x0000000604047892 */ /* 0x000fe4000f8ec0ff */
[----:B------:R-:W-:Y:S02]  /*01e0*/  UIADD3 UR7, UPT, UPT, -UR5, URZ, URZ ;  /* 0x000000ff05077290 */ /* 0x000fe4000fffe1ff */
[----:B------:R-:W-:Y:S01]  /*01f0*/  IMAD R3, R3, UR12, R2 ;  /* 0x0000000c03037c24 */ /* 0x000fe2000f8e0202 */
[----:B------:R-:W-:-:S03]  /*0200*/  UISETP.GE.U32.AND UP0, UPT, UR4, 0x3, UPT ;  /* 0x000000030400788c */ /* 0x000fc6000bf06070 */
[----:B------:R-:W-:Y:S01]  /*0210*/  UMOV UR4, UR6 ;  /* 0x0000000600047c82 */ /* 0x000fe20008000000 */
[----:B------:R-:W-:-:S13]  /*0220*/  ISETP.GE.U32.AND P0, PT, R3, UR12, PT ;  /* 0x0000000c03007c0c */ /* 0x000fda000bf06070 */
[----:B------:R-:W-:Y:S02]  /*0230*/  @P0 VIADD R3, R3, -UR12 ;  /* 0x8000000c03030c36 */ /* 0x000fe40008000000 */
[----:B------:R-:W-:-:S03]  /*0240*/  @P0 VIADD R4, R4, 0x1 ;  /* 0x0000000104040836 */ /* 0x000fc60000000000 */
[----:B------:R-:W-:-:S13]  /*0250*/  ISETP.GE.U32.AND P1, PT, R3, UR12, PT ;  /* 0x0000000c03007c0c */ /* 0x000fda000bf26070 */
[----:B------:R-:W-:Y:S01]  /*0260*/  @P1 VIADD R3, R3, -UR12 ;  /* 0x8000000c03031c36 */ /* 0x000fe20008000000 */
[----:B------:R-:W-:-:S04]  /*0270*/  @P1 IADD3 R4, PT, PT, R4, 0x1, RZ ;  /* 0x0000000104041810 */ /* 0x000fc80007ffe0ff */
[C---:B------:R-:W-:Y:S02]  /*0280*/  SEL R3, R0.reuse, R3, !P2 ;  /* 0x0000000300037207 */ /* 0x040fe40005000000 */
[----:B------:R-:W-:Y:S01]  /*0290*/  SEL R4, R0, R4, !P2 ;  /* 0x0000000400047207 */ /* 0x000fe20005000000 */
[----:B------:R-:W-:-:S07]  /*02a0*/  IMAD.MOV.U32 R0, RZ, RZ, RZ ;  /* 0x000000ffff007224 */ /* 0x000fce00078e00ff */
.L_x_16:
[----:B------:R-:W0:Y:S01]  /*02b0*/  LDCU UR8, c[0x0][0x3a0] ;  /* 0x00007400ff0877ac */ /* 0x000e220008000800 */
[----:B------:R-:W-:Y:S02]  /*02c0*/  VIADD R5, R4, UR4 ;  /* 0x0000000404057c36 */ /* 0x000fe40008000000 */
[----:B------:R-:W-:Y:S01]  /*02d0*/  IMAD.U32 R6, RZ, RZ, UR6 ;  /* 0x00000006ff067e24 */ /* 0x000fe2000f8e00ff */
[----:B------:R-:W1:Y:S01]  /*02e0*/  LDCU UR9, c[0x0][0x398] ;  /* 0x00007300ff0977ac */ /* 0x000e620008000800 */
[----:B0-----:R-:W-:Y:S02]  /*02f0*/  UISETP.GE.U32.AND UP2, UPT, UR8, 0x4, UPT ;  /* 0x000000040800788c */ /* 0x001fe4000bf46070 */
[----:B------:R-:W-:Y:S01]  /*0300*/  UIADD3 UR5, UPT, UPT, UR4, UR8, URZ ;  /* 0x0000000804057290 */ /* 0x000fe2000fffe0ff */
[C---:B-1----:R-:W-:Y:S01]  /*0310*/  ISETP.GE.AND P0, PT, R5.reuse, UR9, PT ;  /* 0x0000000905007c0c */ /* 0x042fe2000bf06270 */
[----:B------:R-:W-:Y:S02]  /*0320*/  UISETP.NE.AND UP1, UPT, UR4, UR8, UPT ;  /* 0x000000080400728c */ /* 0x000fe4000bf25270 */
[----:B------:R-:W-:Y:S01]  /*0330*/  UIMAD UR5, UR5, 0x5, URZ ;  /* 0x00000005050578a4 */ /* 0x000fe2000f8e02ff */
[----:B------:R-:W-:-:S03]  /*0340*/  ISETP.GT.AND P0, PT, R5, -0x1, !P0 ;  /* 0xffffffff0500780c */ /* 0x000fc60004704270 */
[----:B------:R-:W-:Y:S01]  /*0350*/  UIADD3 UR8, UPT, UPT, UR5, UR8, URZ ;  /* 0x0000000805087290 */ /* 0x000fe2000fffe0ff */
[----:B------:R-:W-:Y:S11]  /*0360*/  BRA.U !UP2, `(.L_x_10) ;  /* 0x000000050a187547 */ /* 0x000ff6000b800000 */
[----:B------:R-:W-:Y:S01]  /*0370*/  IMAD.U32 R6, RZ, RZ, UR6 ;  /* 0x00000006ff067e24 */ /* 0x000fe2000f8e00ff */
[----:B------:R-:W-:Y:S01]  /*0380*/  MOV R7, UR5 ;  /* 0x0000000500077c02 */ /* 0x000fe20008000f00 */
[----:B------:R-:W0:Y:S01]  /*0390*/  LDCU UR9, c[0x0][0x39c] ;  /* 0x00007380ff0977ac */ /* 0x000e220008000800 */
[----:B------:R-:W-:-:S05]  /*03a0*/  UMOV UR5, UR7 ;  /* 0x0000000700057c82 */ /* 0x000fca0008000000 */
.L_x_11:
[----:B------:R-:W1:Y:S01]  /*03b0*/  LDC.64 R8, c[0x0][0x380] ;  /* 0x0000e000ff087b82 */ /* 0x000e620000000a00 */
[----:B------:R-:W-:-:S04]  /*03c0*/  IMAD.IADD R20, R3, 0x1, R6 ;  /* 0x0000000103147824 */ /* 0x000fc800078e0206 */
[C---:B------:R-:W-:Y:S01]  /*03d0*/  VIADD R12, R20.reuse, 0x1 ;  /* 0x00000001140c7836 */ /* 0x040fe20000000000 */
[C---:B0-----:R-:W-:Y:S01]  /*03e0*/  ISETP.GE.AND P3, PT, R20.reuse, UR9, PT ;  /* 0x0000000914007c0c */ /* 0x041fe2000bf66270 */
[----:B------:R-:W-:Y:S01]  /*03f0*/  IMAD R13, R5, UR9, R20 ;  /* 0x00000009050d7c24 */ /* 0x000fe2000f8e0214 */
[----:B------:R-:W0:Y:S02]  /*0400*/  LDC.64 R10, c[0x0][0x388] ;  /* 0x0000e200ff0a7b82 */ /* 0x000e240000000a00 */
[----:B------:R-:W-:Y:S02]  /*0410*/  ISETP.GT.AND P3, PT, R20, -0x1, !P3 ;  /* 0xffffffff1400780c */ /* 0x000fe40005f64270 */
[C---:B------:R-:W-:Y:S02]  /*0420*/  ISETP.GE.AND P2, PT, R12.reuse, UR9, PT ;  /* 0x000000090c007c0c */ /* 0x040fe4000bf46270 */
[----:B------:R-:W-:Y:S02]  /*0430*/  PLOP3.LUT P3, PT, P0, P3, PT, 0x80, 0x8 ;  /* 0x000000000008781c */ /* 0x000fe40000767070 */
[----:B------:R-:W-:-:S04]  /*0440*/  ISETP.GT.AND P2, PT, R12, -0x1, !P2 ;  /* 0xffffffff0c00780c */ /* 0x000fc80005744270 */
[----:B------:R-:W-:Y:S01]  /*0450*/  PLOP3.LUT P2, PT, P0, P2, PT, 0x80, 0x8 ;  /* 0x000000000008781c */ /* 0x000fe20000745070 */
[----:B-1----:R-:W-:-:S06]  /*0460*/  IMAD.WIDE R8, R13, 0x4, R8 ;  /* 0x000000040d087825 */ /* 0x002fcc00078e0208 */
[----:B------:R-:W2:Y:S01]  /*0470*/  @P3 LDG.E R13, desc[UR10][R8.64] ;  /* 0x0000000a080d3981 */ /* 0x000ea2000c1e1900 */
[----:B0-----:R-:W-:-:S05]  /*0480*/  IMAD.WIDE R10, R7, 0x4, R10 ;  /* 0x00000004070a7825 */ /* 0x001fca00078e020a */
[----:B------:R-:W3:Y:S04]  /*0490*/  @P2 LDG.E R15, desc[UR10][R8.64+0x4] ;  /* 0x0000040a080f2981 */ /* 0x000ee8000c1e1900 */
[----:B------:R-:W2:Y:S04]  /*04a0*/  @P3 LDG.E R12, desc[UR10][R10.64] ;  /* 0x0000000a0a0c3981 */ /* 0x000ea8000c1e1900 */
[----:B------:R-:W3:Y:S01]  /*04b0*/  @P2 LDG.E R14, desc[UR10][R10.64+0x4] ;  /* 0x0000040a0a0e2981 */ /* 0x000ee2000c1e1900 */
[C---:B------:R-:W-:Y:S01]  /*04c0*/  IADD3 R16, PT, PT, R20.reuse, 0x2, RZ ;  /* 0x0000000214107810 */ /* 0x040fe20007ffe0ff */
[----:B------:R-:W-:-:S03]  /*04d0*/  VIADD R17, R20, 0x3 ;  /* 0x0000000314117836 */ /* 0x000fc60000000000 */
[----:B------:R-:W-:Y:S01]  /*04e0*/  ISETP.GE.AND P1, PT, R16, UR9, PT ;  /* 0x0000000910007c0c */ /* 0x000fe2000bf26270 */
[----:B------:R-:W-:Y:S01]  /*04f0*/  VIADD R18, R20, 0x4 ;  /* 0x0000000414127836 */ /* 0x000fe20000000000 */
[C---:B------:R-:W-:Y:S02]  /*0500*/  ISETP.GE.AND P6, PT, R17.reuse, UR9, PT ;  /* 0x0000000911007c0c */ /* 0x040fe4000bfc6270 */
[----:B------:R-:W-:Y:S01]  /*0510*/  ISETP.GT.AND P1, PT, R16, -0x1, !P1 ;  /* 0xffffffff1000780c */ /* 0x000fe20004f24270 */
[----:B------:R-:W-:Y:S01]  /*0520*/  VIADD R16, R20, 0x5 ;  /* 0x0000000514107836 */ /* 0x000fe20000000000 */
[----:B------:R-:W-:Y:S02]  /*0530*/  ISETP.GE.AND P5, PT, R18, UR9, PT ;  /* 0x0000000912007c0c */ /* 0x000fe4000bfa6270 */
[----:B------:R-:W-:Y:S02]  /*0540*/  ISETP.GT.AND P6, PT, R17, -0x1, !P6 ;  /* 0xffffffff1100780c */ /* 0x000fe400077c4270 */
[----:B------:R-:W-:-:S02]  /*0550*/  PLOP3.LUT P1, PT, P0, P1, PT, 0x80, 0x8 ;  /* 0x000000000008781c */ /* 0x000fc40000723070 */
[----:B------:R-:W-:Y:S02]  /*0560*/  ISETP.GE.AND P4, PT, R16, UR9, PT ;  /* 0x0000000910007c0c */ /* 0x000fe4000bf86270 */
[----:B------:R-:W-:Y:S02]  /*0570*/  ISETP.GT.AND P5, PT, R18, -0x1, !P5 ;  /* 0xffffffff1200780c */ /* 0x000fe40006fa4270 */
[----:B------:R-:W-:Y:S02]  /*0580*/  IADD3 R17, PT, PT, R20, 0x6, RZ ;  /* 0x0000000614117810 */ /* 0x000fe40007ffe0ff */
[----:B------:R-:W-:Y:S01]  /*0590*/  ISETP.GT.AND P4, PT, R16, -0x1, !P4 ;  /* 0xffffffff1000780c */ /* 0x000fe20006784270 */
[----:B------:R-:W-:Y:S01]  /*05a0*/  VIADD R16, R20, 0x7 ;  /* 0x0000000714107836 */ /* 0x000fe20000000000 */
[----:B------:R-:W-:Y:S02]  /*05b0*/  PLOP3.LUT P5, PT, P0, P5, PT, 0x80, 0x8 ;  /* 0x000000000008781c */ /* 0x000fe400007ab070 */
[----:B------:R-:W-:-:S13]  /*05c0*/  PLOP3.LUT P4, PT, P0, P4, PT, 0x80, 0x8 ;  /* 0x000000000008781c */ /* 0x000fda0000789070 */
[----:B------:R-:W4:Y:S04]  /*05d0*/  @P4 LDG.E R19, desc[UR10][R8.64+0x14] ;  /* 0x0000140a08134981 */ /* 0x000f28000c1e1900 */
[----:B------:R-:W4:Y:S01]  /*05e0*/  @P4 LDG.E R18, desc[UR10][R10.64+0x14] ;  /* 0x0000140a0a124981 */ /* 0x000f22000c1e1900 */
[----:B--2---:R-:W-:Y:S01]  /*05f0*/  @P3 IMAD R0, R13, R12, R0 ;  /* 0x0000000c0d003224 */ /* 0x004fe200078e0200 */
[----:B------:R-:W-:Y:S02]  /*0600*/  PLOP3.LUT P3, PT, P0, P6, PT, 0x80, 0x8 ;  /* 0x000000000008781c */ /* 0x000fe4000076d070 */
[----:B------:R-:W2:Y:S01]  /*0610*/  @P1 LDG.E R13, desc[UR10][R8.64+0x8] ;  /* 0x0000080a080d1981 */ /* 0x000ea2000c1e1900 */
[----:B------:R-:W-:Y:S01]  /*0620*/  ISETP.GE.AND P6, PT, R17, UR9, PT ;  /* 0x0000000911007c0c */ /* 0x000fe2000bfc6270 */
[----:B---3--:R-:W-:Y:S01]  /*0630*/  @P2 IMAD R0, R15, R14, R0 ;  /* 0x0000000e0f002224 */ /* 0x008fe200078e0200 */
[----:B------:R-:W-:Y:S01]  /*0640*/  ISETP.GE.AND P2, PT, R16, UR9, PT ;  /* 0x0000000910007c0c */ /* 0x000fe2000bf46270 */
[----:B------:R-:W2:Y:S01]  /*0650*/  @P1 LDG.E R12, desc[UR10][R10.64+0x8] ;  /* 0x0000080a0a0c1981 */ /* 0x000ea2000c1e1900 */
[----:B------:R-:W-:-:S02]  /*0660*/  ISETP.GT.AND P6, PT, R17, -0x1, !P6 ;  /* 0xffffffff1100780c */ /* 0x000fc400077c4270 */
[----:B------:R-:W-:Y:S01]  /*0670*/  ISETP.GT.AND P2, PT, R16, -0x1, !P2 ;  /* 0xffffffff1000780c */ /* 0x000fe20005744270 */
[----:B------:R-:W3:Y:S01]  /*0680*/  @P5 LDG.E R17, desc[UR10][R8.64+0x10] ;  /* 0x0000100a08115981 */ /* 0x000ee2000c1e1900 */
[----:B------:R-:W-:-:S03]  /*0690*/  PLOP3.LUT P6, PT, P0, P6, PT, 0x80, 0x8 ;  /* 0x000000000008781c */ /* 0x000fc600007cd070 */
[----:B------:R-:W5:Y:S01]  /*06a0*/  @P3 LDG.E R15, desc[UR10][R8.64+0xc] ;  /* 0x00000c0a080f3981 */ /* 0x000f62000c1e1900 */
[----:B------:R-:W-:-:S03]  /*06b0*/  PLOP3.LUT P2, PT, P0, P2, PT, 0x80, 0x8 ;  /* 0x000000000008781c */ /* 0x000fc60000745070 */
[----:B------:R-:W5:Y:S04]  /*06c0*/  @P3 LDG.E R14, desc[UR10][R10.64+0xc] ;  /* 0x00000c0a0a0e3981 */ /* 0x000f68000c1e1900 */
[----:B------:R-:W3:Y:S04]  /*06d0*/  @P5 LDG.E R16, desc[UR10][R10.64+0x10] ;  /* 0x0000100a0a105981 */ /* 0x000ee8000c1e1900 */
[----:B------:R-:W4:Y:S04]  /*06e0*/  @P6 LDG.E R21, desc[UR10][R8.64+0x18] ;  /* 0x0000180a08156981 */ /* 0x000f28000c1e1900 */
[----:B------:R-:W4:Y:S04]  /*06f0*/  @P6 LDG.E R20, desc[UR10][R10.64+0x18] ;  /* 0x0000180a0a146981 */ /* 0x000f28000c1e1900 */
[----:B------:R-:W4:Y:S04]  /*0700*/  @P2 LDG.E R23, desc[UR10][R8.64+0x1c] ;  /* 0x00001c0a08172981 */ /* 0x000f28000c1e1900 */
[----:B------:R-:W4:Y:S01]  /*0710*/  @P2 LDG.E R22, desc[UR10][R10.64+0x1c] ;  /* 0x00001c0a0a162981 */ /* 0x000f22000c1e1900 */
[----:B------:R-:W-:-:S04]  /*0720*/  UIADD3 UR5, UPT, UPT, UR5, 0x8, URZ ;  /* 0x0000000805057890 */ /* 0x000fc8000fffe0ff */
[----:B------:R-:W-:Y:S01]  /*0730*/  UISETP.NE.AND UP2, UPT, UR5, URZ, UPT ;  /* 0x000000ff0500728c */ /* 0x000fe2000bf45270 */
[----:B------:R-:W-:Y:S02]  /*0740*/  VIADD R6, R6, 0x8 ;  /* 0x0000000806067836 */ /* 0x000fe40000000000 */
[----:B------:R-:W-:Y:S02]  /*0750*/  VIADD R7, R7, 0x8 ;  /* 0x0000000807077836 */ /* 0x000fe40000000000 */
[----:B--2---:R-:W-:-:S04]  /*0760*/  @P1 IMAD R0, R13, R12, R0 ;  /* 0x0000000c0d001224 */ /* 0x004fc800078e0200 */
[----:B-----5:R-:W-:-:S04]  /*0770*/  @P3 IMAD R0, R15, R14, R0 ;  /* 0x0000000e0f003224 */ /* 0x020fc800078e0200 */
[----:B---3--:R-:W-:-:S04]  /*0780*/  @P5 IMAD R0, R17, R16, R0 ;  /* 0x0000001011005224 */ /* 0x008fc800078e0200 */
[----:B----4-:R-:W-:-:S04]  /*0790*/  @P4 IMAD R0, R19, R18, R0 ;  /* 0x0000001213004224 */ /* 0x010fc800078e0200 */
[----:B------:R-:W-:-:S04]  /*07a0*/  @P6 IMAD R0, R21, R20, R0 ;  /* 0x0000001415006224 */ /* 0x000fc800078e0200 */
[----:B------:R-:W-:Y:S01]  /*07b0*/  @P2 IMAD R0, R23, R22, R0 ;  /* 0x0000001617002224 */ /* 0x000fe200078e0200 */
[----:B------:R-:W-:Y:S06]  /*07c0*/  BRA.U UP2, `(.L_x_11) ;  /* 0xfffffff902f87547 */ /* 0x000fec000b83ffff */
.L_x_10:
[----:B------:R-:W-:Y:S05]  /*07d0*/  BRA.U !UP0, `(.L_x_12) ;  /* 0x0000000108907547 */ /* 0x000fea000b800000 */
[----:B------:R-:W0:Y:S01]  /*07e0*/  LDCU UR5, c[0x0][0x39c] ;  /* 0x00007380ff0577ac */ /* 0x000e220008000800 */
[----:B------:R-:W1:Y:S01]  /*07f0*/  LDC.64 R8, c[0x0][0x380] ;  /* 0x0000e000ff087b82 */ /* 0x000e620000000a00 */
[----:B------:R-:W-:-:S05]  /*0800*/  IADD3 R12, PT, PT, R3, R6, RZ ;  /* 0x00000006030c7210 */ /* 0x000fca0007ffe0ff */
[C---:B------:R-:W-:Y:S02]  /*0810*/  VIADD R7, R12.reuse, 0x1 ;  /* 0x000000010c077836 */ /* 0x040fe40000000000 */
[----:B------:R-:W2:Y:S01]  /*0820*/  LDC.64 R10, c[0x0][0x388] ;  /* 0x0000e200ff0a7b82 */ /* 0x000ea20000000a00 */
[C---:B------:R-:W-:Y:S02]  /*0830*/  VIADD R13, R12.reuse, 0x2 ;  /* 0x000000020c0d7836 */ /* 0x040fe40000000000 */
[C---:B------:R-:W-:Y:S01]  /*0840*/  VIADD R14, R12.reuse, 0x3 ;  /* 0x000000030c0e7836 */ /* 0x040fe20000000000 */
[C---:B0-----:R-:W-:Y:S02]  /*0850*/  ISETP.GE.AND P1, PT, R12.reuse, UR5, PT ;  /* 0x000000050c007c0c */ /* 0x041fe4000bf26270 */
[----:B------:R-:W-:Y:S02]  /*0860*/  ISETP.GE.AND P3, PT, R7, UR5, PT ;  /* 0x0000000507007c0c */ /* 0x000fe4000bf66270 */
[----:B------:R-:W-:-:S02]  /*0870*/  ISETP.GT.AND P1, PT, R12, -0x1, !P1 ;  /* 0xffffffff0c00780c */ /* 0x000fc40004f24270 */
[----:B------:R-:W-:Y:S02]  /*0880*/  ISETP.GE.AND P2, PT, R13, UR5, PT ;  /* 0x000000050d007c0c */ /* 0x000fe4000bf46270 */
[----:B------:R-:W-:Y:S01]  /*0890*/  ISETP.GT.AND P3, PT, R7, -0x1, !P3 ;  /* 0xffffffff0700780c */ /* 0x000fe20005f64270 */
[----:B------:R-:W-:Y:S01]  /*08a0*/  IMAD R7, R5, UR5, R12 ;  /* 0x0000000505077c24 */ /* 0x000fe2000f8e020c */
[----:B------:R-:W-:Y:S02]  /*08b0*/  PLOP3.LUT P1, PT, P0, P1, PT, 0x80, 0x8 ;  /* 0x000000000008781c */ /* 0x000fe40000723070 */
[----:B------:R-:W-:Y:S01]  /*08c0*/  ISETP.GT.AND P2, PT, R13, -0x1, !P2 ;  /* 0xffffffff0d00780c */ /* 0x000fe20005744270 */
[----:B-1----:R-:W-:Y:S01]  /*08d0*/  IMAD.WIDE R8, R7, 0x4, R8 ;  /* 0x0000000407087825 */ /* 0x002fe200078e0208 */
[----:B------:R-:W-:Y:S02]  /*08e0*/  IADD3 R13, PT, PT, R6, UR8, RZ ;  /* 0x00000008060d7c10 */ /* 0x000fe4000fffe0ff */
[----:B------:R-:W-:-:S02]  /*08f0*/  ISETP.GE.AND P4, PT, R14, UR5, PT ;  /* 0x000000050e007c0c */ /* 0x000fc4000bf86270 */
[----:B------:R-:W-:Y:S01]  /*0900*/  PLOP3.LUT P3, PT, P0, P3, PT, 0x80, 0x8 ;  /* 0x000000000008781c */ /* 0x000fe20000767070 */
[----:B--2---:R-:W-:Y:S01]  /*0910*/  IMAD.WIDE R10, R13, 0x4, R10 ;  /* 0x000000040d0a7825 */ /* 0x004fe200078e020a */
[----:B------:R-:W-:Y:S02]  /*0920*/  ISETP.GT.AND P4, PT, R14, -0x1, !P4 ;  /* 0xffffffff0e00780c */ /* 0x000fe40006784270 */
[----:B------:R-:W-:Y:S01]  /*0930*/  PLOP3.LUT P2, PT, P0, P2, PT, 0x80, 0x8 ;  /* 0x000000000008781c */ /* 0x000fe20000745070 */
[----:B------:R-:W2:Y:S01]  /*0940*/  @P1 LDG.E R7, desc[UR10][R8.64] ;  /* 0x0000000a08071981 */ /* 0x000ea2000c1e1900 */
[----:B------:R-:W-:-:S03]  /*0950*/  PLOP3.LUT P4, PT, P0, P4, PT, 0x80, 0x8 ;  /* 0x000000000008781c */ /* 0x000fc60000789070 */
[----:B------:R-:W2:Y:S04]  /*0960*/  @P1 LDG.E R12, desc[UR10][R10.64] ;  /* 0x0000000a0a0c1981 */ /* 0x000ea8000c1e1900 */
[----:B------:R-:W3:Y:S04]  /*0970*/  @P3 LDG.E R13, desc[UR10][R8.64+0x4] ;  /* 0x0000040a080d3981 */ /* 0x000ee8000c1e1900 */
[----:B------:R-:W3:Y:S04]  /*0980*/  @P3 LDG.E R14, desc[UR10][R10.64+0x4] ;  /* 0x0000040a0a0e3981 */ /* 0x000ee8000c1e1900 */
[----:B------:R-:W4:Y:S04]  /*0990*/  @P2 LDG.E R15, desc[UR10][R8.64+0x8] ;  /* 0x0000080a080f2981 */ /* 0x000f28000c1e1900 */
[----:B------:R-:W4:Y:S04]  /*09a0*/  @P2 LDG.E R16, desc[UR10][R10.64+0x8] ;  /* 0x0000080a0a102981 */ /* 0x000f28000c1e1900 */
[----:B------:R-:W5:Y:S04]  /*09b0*/  @P4 LDG.E R17, desc[UR10][R8.64+0xc] ;  /* 0x00000c0a08114981 */ /* 0x000f68000c1e1900 */
[----:B------:R-:W5:Y:S01]  /*09c0*/  @P4 LDG.E R18, desc[UR10][R10.64+0xc] ;  /* 0x00000c0a0a124981 */ /* 0x000f62000c1e1900 */
[----:B------:R-:W-:-:S02]  /*09d0*/  VIADD R6, R6, 0x4 ;  /* 0x0000000406067836 */ /* 0x000fc40000000000 */
[----:B--2---:R-:W-:-:S04]  /*09e0*/  @P1 IMAD R0, R7, R12, R0 ;  /* 0x0000000c07001224 */ /* 0x004fc800078e0200 */
[----:B---3--:R-:W-:-:S04]  /*09f0*/  @P3 IMAD R0, R13, R14, R0 ;  /* 0x0000000e0d003224 */ /* 0x008fc800078e0200 */
[----:B----4-:R-:W-:-:S04]  /*0a00*/  @P2 IMAD R0, R15, R16, R0 ;  /* 0x000000100f002224 */ /* 0x010fc800078e0200 */
[----:B-----5:R-:W-:-:S07]  /*0a10*/  @P4 IMAD R0, R17, R18, R0 ;  /* 0x0000001211004224 */ /* 0x020fce00078e0200 */
.L_x_12:
[----:B------:R-:W0:Y:S01]  /*0a20*/  LDCU UR5, c[0x0][0x3a0] ;  /* 0x00007400ff0577ac */ /* 0x000e220008000800 */
[----:B------:R-:W1:Y:S01]  /*0a30*/  LDCU UR9, c[0x0][0x39c] ;  /* 0x00007380ff0977ac */ /* 0x000e620008000800 */
[----:B0-----:R-:W-:-:S09]  /*0a40*/  ULOP3.LUT UP2, URZ, UR5, 0x1, URZ, 0xc0, !UPT ;  /* 0x0000000105ff7892 */ /* 0x001fd2000f84c0ff */
[----:B-1----:R-:W-:Y:S05]  /*0a50*/  BRA.U !UP2, `(.L_x_13) ;  /* 0x000000010a587547 */ /* 0x002fea000b800000 */
[----:B------:R-:W0:Y:S01]  /*0a60*/  LDCU UR5, c[0x0][0x39c] ;  /* 0x00007380ff0577ac */ /* 0x000e220008000800 */
[----:B------:R-:W1:Y:S01]  /*0a70*/  LDC.64 R8, c[0x0][0x380] ;  /* 0x0000e000ff087b82 */ /* 0x000e620000000a00 */
[----:B------:R-:W-:Y:S02]  /*0a80*/  IMAD.IADD R12, R3, 0x1, R6 ;  /* 0x00000001030c7824 */ /* 0x000fe400078e0206 */
[----:B------:R-:W-:-:S03]  /*0a90*/  VIADD R13, R6, UR8 ;  /* 0x00000008060d7c36 */ /* 0x000fc60008000000 */
[C---:B------:R-:W-:Y:S02]  /*0aa0*/  IADD3 R7, PT, PT, R12.reuse, 0x1, RZ ;  /* 0x000000010c077810 */ /* 0x040fe40007ffe0ff */
[----:B------:R-:W2:Y:S01]  /*0ab0*/  LDC.64 R10, c[0x0][0x388] ;  /* 0x0000e200ff0a7b82 */ /* 0x000ea20000000a00 */
[C---:B0-----:R-:W-:Y:S02]  /*0ac0*/  ISETP.GE.AND P1, PT, R12.reuse, UR5, PT ;  /* 0x000000050c007c0c */ /* 0x041fe4000bf26270 */
[C---:B------:R-:W-:Y:S02]  /*0ad0*/  ISETP.GE.AND P2, PT, R7.reuse, UR5, PT ;  /* 0x0000000507007c0c */ /* 0x040fe4000bf46270 */
[----:B------:R-:W-:Y:S02]  /*0ae0*/  ISETP.GT.AND P1, PT, R12, -0x1, !P1 ;  /* 0xffffffff0c00780c */ /* 0x000fe40004f24270 */
[----:B------:R-:W-:Y:S01]  /*0af0*/  ISETP.GT.AND P2, PT, R7, -0x1, !P2 ;  /* 0xffffffff0700780c */ /* 0x000fe20005744270 */
[----:B------:R-:W-:Y:S01]  /*0b00*/  IMAD R7, R5, UR5, R12 ;  /* 0x0000000505077c24 */ /* 0x000fe2000f8e020c */
[----:B------:R-:W-:-:S02]  /*0b10*/  PLOP3.LUT P1, PT, P0, P1, PT, 0x80, 0x8 ;  /* 0x000000000008781c */ /* 0x000fc40000723070 */
[----:B------:R-:W-:Y:S01]  /*0b20*/  PLOP3.LUT P2, PT, P0, P2, PT, 0x80, 0x8 ;  /* 0x000000000008781c */ /* 0x000fe20000745070 */
[----:B-1----:R-:W-:-:S04]  /*0b30*/  IMAD.WIDE R8, R7, 0x4, R8 ;  /* 0x0000000407087825 */ /* 0x002fc800078e0208 */
[----:B--2---:R-:W-:-:S06]  /*0b40*/  IMAD.WIDE R10, R13, 0x4, R10 ;  /* 0x000000040d0a7825 */ /* 0x004fcc00078e020a */
[----:B------:R-:W2:Y:S04]  /*0b50*/  @P1 LDG.E R7, desc[UR10][R8.64] ;  /* 0x0000000a08071981 */ /* 0x000ea8000c1e1900 */
[----:B------:R-:W2:Y:S04]  /*0b60*/  @P1 LDG.E R12, desc[UR10][R10.64] ;  /* 0x0000000a0a0c1981 */ /* 0x000ea8000c1e1900 */
[----:B------:R-:W3:Y:S04]  /*0b70*/  @P2 LDG.E R13, desc[UR10][R8.64+0x4] ;  /* 0x0000040a080d2981 */ /* 0x000ee8000c1e1900 */
[----:B------:R-:W3:Y:S01]  /*0b80*/  @P2 LDG.E R14, desc[UR10][R10.64+0x4] ;  /* 0x0000040a0a0e2981 */ /* 0x000ee2000c1e1900 */
[----:B------:R-:W-:-:S02]  /*0b90*/  VIADD R6, R6, 0x2 ;  /* 0x0000000206067836 */ /* 0x000fc40000000000 */
[----:B--2---:R-:W-:-:S04]  /*0ba0*/  @P1 IMAD R0, R7, R12, R0 ;  /* 0x0000000c07001224 */ /* 0x004fc800078e0200 */
[----:B---3--:R-:W-:-:S07]  /*0bb0*/  @P2 IMAD R0, R13, R14, R0 ;  /* 0x0000000e0d002224 */ /* 0x008fce00078e0200 */
.L_x_13:
[----:B------:R-:W-:Y:S01]  /*0bc0*/  IADD3 R12, PT, PT, R3, R6, RZ ;  /* 0x00000006030c7210 */ /* 0x000fe20007ffe0ff */
[----:B------:R-:W-:Y:S01]  /*0bd0*/  UIADD3 UR4, UPT, UPT, UR4, 0x1, URZ ;  /* 0x0000000104047890 */ /* 0x000fe2000fffe0ff */
[----:B------:R-:W-:Y:S02]  /*0be0*/  BSSY.RECONVERGENT B0, `(.L_x_14) ;  /* 0x000000e000007945 */ /* 0x000fe40003800200 */
[----:B------:R-:W-:-:S04]  /*0bf0*/  ISETP.GE.AND P1, PT, R12, UR9, PT ;  /* 0x000000090c007c0c */ /* 0x000fc8000bf26270 */
[----:B------:R-:W-:-:S04]  /*0c00*/  ISETP.GT.AND P1, PT, R12, -0x1, !P1 ;  /* 0xffffffff0c00780c */ /* 0x000fc80004f24270 */
[----:B------:R-:W-:-:S13]  /*0c10*/  PLOP3.LUT P1, PT, P0, P1, PT, 0x80, 0x8 ;  /* 0x000000000008781c */ /* 0x000fda0000723070 */
[----:B------:R-:W-:Y:S05]  /*0c20*/  @!P1 BRA `(.L_x_15) ;  /* 0x0000000000249947 */ /* 0x000fea0003800000 */
[----:B------:R-:W0:Y:S01]  /*0c30*/  LDC.64 R8, c[0x0][0x380] ;  /* 0x0000e000ff087b82 */ /* 0x000e220000000a00 */
[----:B------:R-:W-:Y:S02]  /*0c40*/  IMAD R7, R5, UR9, R12 ;  /* 0x0000000905077c24 */ /* 0x000fe4000f8e020c */
[----:B------:R-:W-:-:S05]  /*0c50*/  VIADD R5, R6, UR8 ;  /* 0x0000000806057c36 */ /* 0x000fca0008000000 */
[----:B------:R-:W1:Y:S01]  /*0c60*/  LDC.64 R10, c[0x0][0x388] ;  /* 0x0000e200ff0a7b82 */ /* 0x000e620000000a00 */
[----:B0-----:R-:W-:-:S06]  /*0c70*/  IMAD.WIDE R6, R7, 0x4, R8 ;  /* 0x0000000407067825 */ /* 0x001fcc00078e0208 */
[----:B------:R-:W2:Y:S01]  /*0c80*/  LDG.E R7, desc[UR10][R6.64] ;  /* 0x0000000a06077981 */ /* 0x000ea2000c1e1900 */
[----:B-1----:R-:W-:-:S06]  /*0c90*/  IMAD.WIDE R8, R5, 0x4, R10 ;  /* 0x0000000405087825 */ /* 0x002fcc00078e020a */
[----:B------:R-:W2:Y:S02]  /*0ca0*/  LDG.E R8, desc[UR10][R8.64] ;  /* 0x0000000a08087981 */ /* 0x000ea4000c1e1900 */
[----:B--2---:R-:W-:-:S07]  /*0cb0*/  IMAD R0, R7, R8, R0 ;  /* 0x0000000807007224 */ /* 0x004fce00078e0200 */
.L_x_15:
[----:B------:R-:W-:Y:S05]  /*0cc0*/  BSYNC.RECONVERGENT B0 ;  /* 0x0000000000007941 */ /* 0x000fea0003800200 */
.L_x_14:
[----:B------:R-:W-:Y:S05]  /*0cd0*/  BRA.U UP1, `(.L_x_16) ;  /* 0xfffffff501747547 */ /* 0x000fea000b83ffff */
.L_x_9:
[----:B------:R-:W0:Y:S02]  /*0ce0*/  LDC.64 R4, c[0x0][0x390] ;  /* 0x0000e400ff047b82 */ /* 0x000e240000000a00 */
[----:B0-----:R-:W-:-:S05]  /*0cf0*/  IMAD.WIDE.U32 R2, R2, 0x4, R4 ;  /* 0x0000000402027825 */ /* 0x001fca00078e0004 */
[----:B------:R-:W-:Y:S01]  /*0d00*/  STG.E desc[UR10][R2.64], R0 ;  /* 0x0000000002007986 */ /* 0x000fe2000c10190a */
[----:B------:R-:W-:Y:S05]  /*0d10*/  EXIT ;  /* 0x000000000000794d */ /* 0x000fea0003800000 */
.L_x_17:
        /* <DEDUP_REMOVED lines=14> */
.L_x_19:


//--------------------- .nv.shared.reserved.0     --------------------------
	.section	.nv.shared.reserved.0,"aw",@nobits
	.weak		__nv_reservedSMEM_offset_0_alias
	.size		__nv_reservedSMEM_offset_0_alias, 0, 64
	.other		__nv_reservedSMEM_offset_0_alias,@"STO_CUDA_RESERVED_SHARED STV_DEFAULT"
__nv_reservedSMEM_offset_0_alias:
	.zero		0
	.zero		64


//--------------------- .nv.constant0._Z14maxpool_kernelPiS_iii --------------------------
	.section	.nv.constant0._Z14maxpool_kernelPiS_iii,"a",@progbits
	.sectionflags	@""
	.align	4
.nv.constant0._Z14maxpool_kernelPiS_iii:
	.zero		924


//--------------------- .nv.constant0._Z11conv_kernelPiS_S_iii --------------------------
	.section	.nv.constant0._Z11conv_kernelPiS_S_iii,"a",@progbits
	.sectionflags	@""
	.align	4
.nv.constant0._Z11conv_kernelPiS_S_iii:
	.zero		932


//--------------------- SYMBOLS --------------------------

	.type		.nv.reservedSmem.offset0,@object
	.size		.nv.reservedSmem.offset0,0x4
